	.target	sm_90a

	.elftype	@"ET_EXEC"


//--------------------- .note.nv.tkinfo           --------------------------
	.section	.note.nv.tkinfo,"",@"SHT_NOTE"
	.sectionflags	@"SHF_NOTE_NV_TKINFO"
	.tkinfo
        /*0018*/ 	.word	0x00000002
        /*0030*/ 	.string	""
        /*0030*/ 	.string	"ptxas"
        /*0030*/ 	.string	"Cuda compilation tools, release 13.0, V13.0.88"
        /*0030*/ 	.string	"Build cuda_13.0.r13.0/compiler.36424714_0"
        /*0030*/ 	.string	"-arch sm_90a -m 64 "



//--------------------- .note.nv.cuinfo           --------------------------
	.section	.note.nv.cuinfo,"",@"SHT_NOTE"
	.sectionflags	@"SHF_NOTE_NV_CUINFO"
        /*0018*/ 	.short	0x0002
        /*001a*/ 	.short	0x005a
        /*001c*/ 	.short	0x0082
	.zero		2


//--------------------- .nv.info                  --------------------------
	.section	.nv.info,"",@"SHT_CUDA_INFO"
	.align	4


	//----- nvinfo : EIATTR_REGCOUNT
	.align		4
        /*0000*/ 	.byte	0x04, 0x2f
        /*0002*/ 	.short	(.L_15 - .L_14)
	.align		4
.L_14:
        /*0004*/ 	.word	index@(_ZN7cutlass13device_kernelINS_4gemm6kernel13GemmUniversalIN4cute5tupleIJiiiiEEENS1_10collective13CollectiveMmaINS1_34MainloopSm90TmaGmmaWarpSpecializedILi3ENS5_IJNS4_1CILi1EEESB_SB_EEENS1_35KernelTmaWarpSpecializedCooperativeEEENS5_IJNSA_ILi256EEENSA_ILi64EEENSA_ILi32EEEEEEfNS5_IJlSB_lEEEfSJ_NS4_8TiledMMAINS4_8MMA_AtomIJNS4_4SM904GMMA29MMA_64x64x8_F32TF32TF32_SS_TNILNSN_7ScaleInE1ELSP_1EEEEEENS4_6LayoutINS5_IJNSA_ILi2EEESB_SB_EEENS5_IJSB_NSA_ILi0EEESV_EEEEENS5_IJNS4_10UnderscoreESY_SY_EEEEENS4_13SM90_TMA_LOADENS4_14ComposedLayoutINS4_7SwizzleILi3ELi4ELi3EEENS4_18smem_ptr_flag_bitsILi32EEENSS_INS5_IJNSA_ILi8EEESH_EEENS5_IJSH_SB_EEEEEEEvNS4_8identityES11_S1B_vS1C_EENS_8epilogue10collective6detail29Sm90TmaWarpSpecializedAdapterINS1F_15DefaultEpilogueIfSJ_SJ_NS1E_6thread17LinearCombinationIfLi1EffLNS1J_9ScaleType4KindE0ELNS_15FloatRoundStyleE2EfEENS1_15EpilogueDefaultEEEEEvvEEEEvNT_6ParamsE)
        /*0008*/ 	.word	0x000000a8


	//----- nvinfo : EIATTR_FRAME_SIZE
	.align		4
.L_15:
        /*000c*/ 	.byte	0x04, 0x11
        /*000e*/ 	.short	(.L_17 - .L_16)
	.align		4
.L_16:
        /*0010*/ 	.word	index@(_ZN7cutlass13device_kernelINS_4gemm6kernel13GemmUniversalIN4cute5tupleIJiiiiEEENS1_10collective13CollectiveMmaINS1_34MainloopSm90TmaGmmaWarpSpecializedILi3ENS5_IJNS4_1CILi1EEESB_SB_EEENS1_35KernelTmaWarpSpecializedCooperativeEEENS5_IJNSA_ILi256EEENSA_ILi64EEENSA_ILi32EEEEEEfNS5_IJlSB_lEEEfSJ_NS4_8TiledMMAINS4_8MMA_AtomIJNS4_4SM904GMMA29MMA_64x64x8_F32TF32TF32_SS_TNILNSN_7ScaleInE1ELSP_1EEEEEENS4_6LayoutINS5_IJNSA_ILi2EEESB_SB_EEENS5_IJSB_NSA_ILi0EEESV_EEEEENS5_IJNS4_10UnderscoreESY_SY_EEEEENS4_13SM90_TMA_LOADENS4_14ComposedLayoutINS4_7SwizzleILi3ELi4ELi3EEENS4_18smem_ptr_flag_bitsILi32EEENSS_INS5_IJNSA_ILi8EEESH_EEENS5_IJSH_SB_EEEEEEEvNS4_8identityES11_S1B_vS1C_EENS_8epilogue10collective6detail29Sm90TmaWarpSpecializedAdapterINS1F_15DefaultEpilogueIfSJ_SJ_NS1E_6thread17LinearCombinationIfLi1EffLNS1J_9ScaleType4KindE0ELNS_15FloatRoundStyleE2EfEENS1_15EpilogueDefaultEEEEEvvEEEEvNT_6ParamsE)
        /*0014*/ 	.word	0x00000000


	//----- nvinfo : EIATTR_MIN_STACK_SIZE
	.align		4
.L_17:
        /*0018*/ 	.byte	0x04, 0x12
        /*001a*/ 	.short	(.L_19 - .L_18)
	.align		4
.L_18:
        /*001c*/ 	.word	index@(_ZN7cutlass13device_kernelINS_4gemm6kernel13GemmUniversalIN4cute5tupleIJiiiiEEENS1_10collective13CollectiveMmaINS1_34MainloopSm90TmaGmmaWarpSpecializedILi3ENS5_IJNS4_1CILi1EEESB_SB_EEENS1_35KernelTmaWarpSpecializedCooperativeEEENS5_IJNSA_ILi256EEENSA_ILi64EEENSA_ILi32EEEEEEfNS5_IJlSB_lEEEfSJ_NS4_8TiledMMAINS4_8MMA_AtomIJNS4_4SM904GMMA29MMA_64x64x8_F32TF32TF32_SS_TNILNSN_7ScaleInE1ELSP_1EEEEEENS4_6LayoutINS5_IJNSA_ILi2EEESB_SB_EEENS5_IJSB_NSA_ILi0EEESV_EEEEENS5_IJNS4_10UnderscoreESY_SY_EEEEENS4_13SM90_TMA_LOADENS4_14ComposedLayoutINS4_7SwizzleILi3ELi4ELi3EEENS4_18smem_ptr_flag_bitsILi32EEENSS_INS5_IJNSA_ILi8EEESH_EEENS5_IJSH_SB_EEEEEEEvNS4_8identityES11_S1B_vS1C_EENS_8epilogue10collective6detail29Sm90TmaWarpSpecializedAdapterINS1F_15DefaultEpilogueIfSJ_SJ_NS1E_6thread17LinearCombinationIfLi1EffLNS1J_9ScaleType4KindE0ELNS_15FloatRoundStyleE2EfEENS1_15EpilogueDefaultEEEEEvvEEEEvNT_6ParamsE)
        /*0020*/ 	.word	0x00000000
.L_19:


//--------------------- .nv.compat                --------------------------
	.section	.nv.compat,"",@"SHT_CUDA_COMPAT_INFO"
	.align	4
        /*0000*/ 	.byte	0x02, 0x09, 0x01, 0x00, 0x02, 0x02, 0x04, 0x00, 0x02, 0x05, 0x05, 0x00, 0x03, 0x07, 0x01, 0x01
        /*0010*/ 	.byte	0x02, 0x03, 0x01, 0x00, 0x02, 0x06, 0x01, 0x00, 0x04, 0x0b, 0x08, 0x00, 0x00, 0x00, 0x00, 0x00
        /*0020*/ 	.byte	0x00, 0x00, 0x00, 0x00


//--------------------- .nv.info._ZN7cutlass13device_kernelINS_4gemm6kernel13GemmUniversalIN4cute5tupleIJiiiiEEENS1_10collective13CollectiveMmaINS1_34MainloopSm90TmaGmmaWarpSpecializedILi3ENS5_IJNS4_1CILi1EEESB_SB_EEENS1_35KernelTmaWarpSpecializedCooperativeEEENS5_IJNSA_ILi256EEENSA_ILi64EEENSA_ILi32EEEEEEfNS5_IJlSB_lEEEfSJ_NS4_8TiledMMAINS4_8MMA_AtomIJNS4_4SM904GMMA29MMA_64x64x8_F32TF32TF32_SS_TNILNSN_7ScaleInE1ELSP_1EEEEEENS4_6LayoutINS5_IJNSA_ILi2EEESB_SB_EEENS5_IJSB_NSA_ILi0EEESV_EEEEENS5_IJNS4_10UnderscoreESY_SY_EEEEENS4_13SM90_TMA_LOADENS4_14ComposedLayoutINS4_7SwizzleILi3ELi4ELi3EEENS4_18smem_ptr_flag_bitsILi32EEENSS_INS5_IJNSA_ILi8EEESH_EEENS5_IJSH_SB_EEEEEEEvNS4_8identityES11_S1B_vS1C_EENS_8epilogue10collective6detail29Sm90TmaWarpSpecializedAdapterINS1F_15DefaultEpilogueIfSJ_SJ_NS1E_6thread17LinearCombinationIfLi1EffLNS1J_9ScaleType4KindE0ELNS_15FloatRoundStyleE2EfEENS1_15EpilogueDefaultEEEEEvvEEEEvNT_6ParamsE --------------------------
	.section	.nv.info._ZN7cutlass13device_kernelINS_4gemm6kernel13GemmUniversalIN4cute5tupleIJiiiiEEENS1_10collective13CollectiveMmaINS1_34MainloopSm90TmaGmmaWarpSpecializedILi3ENS5_IJNS4_1CILi1EEESB_SB_EEENS1_35KernelTmaWarpSpecializedCooperativeEEENS5_IJNSA_ILi256EEENSA_ILi64EEENSA_ILi32EEEEEEfNS5_IJlSB_lEEEfSJ_NS4_8TiledMMAINS4_8MMA_AtomIJNS4_4SM904GMMA29MMA_64x64x8_F32TF32TF32_SS_TNILNSN_7ScaleInE1ELSP_1EEEEEENS4_6LayoutINS5_IJNSA_ILi2EEESB_SB_EEENS5_IJSB_NSA_ILi0EEESV_EEEEENS5_IJNS4_10UnderscoreESY_SY_EEEEENS4_13SM90_TMA_LOADENS4_14ComposedLayoutINS4_7SwizzleILi3ELi4ELi3EEENS4_18smem_ptr_flag_bitsILi32EEENSS_INS5_IJNSA_ILi8EEESH_EEENS5_IJSH_SB_EEEEEEEvNS4_8identityES11_S1B_vS1C_EENS_8epilogue10collective6detail29Sm90TmaWarpSpecializedAdapterINS1F_15DefaultEpilogueIfSJ_SJ_NS1E_6thread17LinearCombinationIfLi1EffLNS1J_9ScaleType4KindE0ELNS_15FloatRoundStyleE2EfEENS1_15EpilogueDefaultEEEEEvvEEEEvNT_6ParamsE,"",@"SHT_CUDA_INFO"
	.sectionflags	@""
	.align	4


	//----- nvinfo : EIATTR_CUDA_API_VERSION
	.align		4
        /*0000*/ 	.byte	0x04, 0x37
        /*0002*/ 	.short	(.L_21 - .L_20)
.L_20:
        /*0004*/ 	.word	0x00000082


	//----- nvinfo : EIATTR_KPARAM_INFO
	.align		4
.L_21:
        /*0008*/ 	.byte	0x04, 0x17
        /*000a*/ 	.short	(.L_23 - .L_22)
.L_22:
        /*000c*/ 	.word	0x00000000
        /*0010*/ 	.short	0x0000
        /*0012*/ 	.short	0x0070
        /*0014*/ 	.byte	0x00, 0xf0, 0x01, 0x10


	//----- nvinfo : EIATTR_SPARSE_MMA_MASK
	.align		4
.L_23:
        /*0018*/ 	.byte	0x03, 0x50
        /*001a*/ 	.short	0x0000


	//----- nvinfo : EIATTR_MAXREG_COUNT
	.align		4
        /*001c*/ 	.byte	0x03, 0x1b
        /*001e*/ 	.short	0x00a8


	//----- nvinfo : EIATTR_NUM_BARRIERS
	.align		4
        /*0020*/ 	.byte	0x02, 0x4c
        /*0022*/ 	.byte	0x01
	.zero		1


	//----- nvinfo : EIATTR_EXTERNS
	.align		4
        /*0024*/ 	.byte	0x04, 0x0f
        /*0026*/ 	.short	(.L_25 - .L_24)


	//   ....[0]....
	.align		4
.L_24:
        /*0028*/ 	.word	index@(__assertfail)


	//----- nvinfo : EIATTR_MERCURY_ISA_VERSION
	.align		4
.L_25:
        /*002c*/ 	.byte	0x03, 0x5f
        /*002e*/ 	.short	0x0101


	//----- nvinfo : EIATTR_INT_WARP_WIDE_INSTR_OFFSETS
	.align		4
        /*0030*/ 	.byte	0x04, 0x31
        /*0032*/ 	.short	(.L_27 - .L_26)


	//   ....[0]....
.L_26:
        /*0034*/ 	.word	0x00000360


	//   ....[1]....
        /*0038*/ 	.word	0x00000370


	//   ....[2]....
        /*003c*/ 	.word	0x000004b0


	//----- nvinfo : EIATTR_COOP_GROUP_MASK_REGIDS
	.align		4
.L_27:
        /*0040*/ 	.byte	0x04, 0x29
        /*0042*/ 	.short	(.L_29 - .L_28)


	//   ....[0]....
.L_28:
        /*0044*/ 	.word	0xffffffff


	//   ....[1]....
        /*0048*/ 	.word	0xffffffff


	//   ....[2]....
        /*004c*/ 	.word	0xffffffff


	//   ....[3]....
        /*0050*/ 	.word	0xffffffff


	//   ....[4]....
        /*0054*/ 	.word	0xffffffff


	//----- nvinfo : EIATTR_COOP_GROUP_INSTR_OFFSETS
	.align		4
.L_29:
        /*0058*/ 	.byte	0x04, 0x28
        /*005a*/ 	.short	(.L_31 - .L_30)


	//   ....[0]....
.L_30:
        /*005c*/ 	.word	0x00000060


	//   ....[1]....
        /*0060*/ 	.word	0x00000070


	//   ....[2]....
        /*0064*/ 	.word	0x00000130


	//   ....[3]....
        /*0068*/ 	.word	0x000002a0


	//   ....[4]....
        /*006c*/ 	.word	0x00000f60


	//----- nvinfo : EIATTR_REG_RECONFIG
	.align		4
.L_31:
        /*0070*/ 	.byte	0x01, 0x54
	.zero		2


	//----- nvinfo : EIATTR_SYSCALL_OFFSETS
	.align		4
        /*0074*/ 	.byte	0x04, 0x46
        /*0076*/ 	.short	(.L_33 - .L_32)


	//   ....[0]....
.L_32:
        /*0078*/ 	.word	0x00001120


	//----- nvinfo : EIATTR_MBARRIER_INSTR_OFFSETS
	.align		4
.L_33:
        /*007c*/ 	.byte	0x04, 0x39
        /*007e*/ 	.short	(.L_35 - .L_34)


	//   ....[0]....
.L_34:
        /*0080*/ 	.word	0x00000230
        /*0084*/ 	.word	0x000000ff
        /*0088*/ 	.word	0x00000000
        /*008c*/ 	.short	0x0100
        /*008e*/ 	.byte	0x08
	.zero		1


	//   ....[1]....
        /*0090*/ 	.word	0x00000240
        /*0094*/ 	.word	0x000000ff
        /*0098*/ 	.word	0x00000018
        /*009c*/ 	.short	0x0100
        /*009e*/ 	.byte	0x08
	.zero		1


	//   ....[2]....
        /*00a0*/ 	.word	0x00000250
        /*00a4*/ 	.word	0x000000ff
        /*00a8*/ 	.word	0x00000008
        /*00ac*/ 	.short	0x0100
        /*00ae*/ 	.byte	0x08
	.zero		1


	//   ....[3]....
        /*00b0*/ 	.word	0x00000260
        /*00b4*/ 	.word	0x000000ff
        /*00b8*/ 	.word	0x00000020
        /*00bc*/ 	.short	0x0100
        /*00be*/ 	.byte	0x08
	.zero		1


	//   ....[4]....
        /*00c0*/ 	.word	0x00000270
        /*00c4*/ 	.word	0x000000ff
        /*00c8*/ 	.word	0x00000010
        /*00cc*/ 	.short	0x0100
        /*00ce*/ 	.byte	0x08
	.zero		1


	//   ....[5]....
        /*00d0*/ 	.word	0x00000280
        /*00d4*/ 	.word	0x000000ff
        /*00d8*/ 	.word	0x00000028
        /*00dc*/ 	.short	0x0100
        /*00de*/ 	.byte	0x08
	.zero		1


	//   ....[6]....
        /*00e0*/ 	.word	0x00000520
        /*00e4*/ 	.word	0x000000ff
        /*00e8*/ 	.word	0x00000040
        /*00ec*/ 	.short	0x0100
        /*00ee*/ 	.byte	0x06
	.zero		1


	//   ....[7]....
        /*00f0*/ 	.word	0x00000580
        /*00f4*/ 	.word	0x000000ff
        /*00f8*/ 	.word	0x00000048
        /*00fc*/ 	.short	0x0100
        /*00fe*/ 	.byte	0x06
	.zero		1


	//   ....[8]....
        /*0100*/ 	.word	0x000011a0
        /*0104*/ 	.word	0x00000003
        /*0108*/ 	.word	0x00000000
        /*010c*/ 	.short	0x010a
        /*010e*/ 	.byte	0x3f
	.zero		1


	//   ....[9]....
        /*0110*/ 	.word	0x000011e0
        /*0114*/ 	.word	0x00000003
        /*0118*/ 	.word	0x00000000
        /*011c*/ 	.short	0x010a
        /*011e*/ 	.byte	0x3f
	.zero		1


	//   ....[10]....
        /*0120*/ 	.word	0x00001700
        /*0124*/ 	.word	0x000000ff
        /*0128*/ 	.word	0x00000000
        /*012c*/ 	.short	0x010a
        /*012e*/ 	.byte	0x08
	.zero		1


	//   ....[11]....
        /*0130*/ 	.word	0x00001740
        /*0134*/ 	.word	0x000000ff
        /*0138*/ 	.word	0x00000000
        /*013c*/ 	.short	0x010a
        /*013e*/ 	.byte	0x08
	.zero		1


	//   ....[12]....
        /*0140*/ 	.word	0x00001b20
        /*0144*/ 	.word	0x000000ff
        /*0148*/ 	.word	0x00000000
        /*014c*/ 	.short	0x0101
        /*014e*/ 	.byte	0x08
	.zero		1


	//   ....[13]....
        /*0150*/ 	.word	0x00001d20
        /*0154*/ 	.word	0x000000ff
        /*0158*/ 	.word	0x00000000
        /*015c*/ 	.short	0x0101
        /*015e*/ 	.byte	0x06
	.zero		1


	//   ....[14]....
        /*0160*/ 	.word	0x00006cd0
        /*0164*/ 	.word	0x0000000e
        /*0168*/ 	.word	0x00000018
        /*016c*/ 	.short	0x010a
        /*016e*/ 	.byte	0x3f
	.zero		1


	//   ....[15]....
        /*0170*/ 	.word	0x00007050
        /*0174*/ 	.word	0x00000006
        /*0178*/ 	.word	0x00000048
        /*017c*/ 	.short	0x0101
        /*017e*/ 	.byte	0x3f
	.zero		1


	//   ....[16]....
        /*0180*/ 	.word	0x00007780
        /*0184*/ 	.word	0x00000007
        /*0188*/ 	.word	0x00000000
        /*018c*/ 	.short	0x010a
        /*018e*/ 	.byte	0x3f
	.zero		1


	//   ....[17]....
        /*0190*/ 	.word	0x00007800
        /*0194*/ 	.word	0x00000009
        /*0198*/ 	.word	0x00000000
        /*019c*/ 	.short	0x010a
        /*019e*/ 	.byte	0x3f
	.zero		1


	//   ....[18]....
        /*01a0*/ 	.word	0x00007890
        /*01a4*/ 	.word	0x00000003
        /*01a8*/ 	.word	0x00000000
        /*01ac*/ 	.short	0x010a
        /*01ae*/ 	.byte	0x3f
	.zero		1


	//   ....[19]....
        /*01b0*/ 	.word	0x000078f0
        /*01b4*/ 	.word	0x00000003
        /*01b8*/ 	.word	0x00000000
        /*01bc*/ 	.short	0x010a
        /*01be*/ 	.byte	0x3f
	.zero		1


	//   ....[20]....
        /*01c0*/ 	.word	0x00007950
        /*01c4*/ 	.word	0x00000004
        /*01c8*/ 	.word	0x00000000
        /*01cc*/ 	.short	0x010a
        /*01ce*/ 	.byte	0x3f
	.zero		1


	//   ....[21]....
        /*01d0*/ 	.word	0x00007a20
        /*01d4*/ 	.word	0x0000000e
        /*01d8*/ 	.word	0x00000018
        /*01dc*/ 	.short	0x010a
        /*01de*/ 	.byte	0x3f
	.zero		1


	//   ....[22]....
        /*01e0*/ 	.word	0x00007af0
        /*01e4*/ 	.word	0x00000007
        /*01e8*/ 	.word	0x00000000
        /*01ec*/ 	.short	0x010a
        /*01ee*/ 	.byte	0x3f
	.zero		1


	//   ....[23]....
        /*01f0*/ 	.word	0x00007b40
        /*01f4*/ 	.word	0x00000009
        /*01f8*/ 	.word	0x00000000
        /*01fc*/ 	.short	0x010a
        /*01fe*/ 	.byte	0x3f
	.zero		1


	//----- nvinfo : EIATTR_NUM_MBARRIERS
	.align		4
.L_35:
        /*0200*/ 	.byte	0x03, 0x38
        /*0202*/ 	.short	0x0008


	//----- nvinfo : EIATTR_EXIT_INSTR_OFFSETS
	.align		4
        /*0204*/ 	.byte	0x04, 0x1c
        /*0206*/ 	.short	(.L_37 - .L_36)


	//   ....[0]....
.L_36:
        /*0208*/ 	.word	0x000005d0


	//   ....[1]....
        /*020c*/ 	.word	0x00000e90


	//   ....[2]....
        /*0210*/ 	.word	0x00006340


	//   ....[3]....
        /*0214*/ 	.word	0x00006970


	//   ....[4]....
        /*0218*/ 	.word	0x000078e0


	//----- nvinfo : EIATTR_MAX_THREADS
	.align		4
.L_37:
        /*021c*/ 	.byte	0x04, 0x05
        /*021e*/ 	.short	(.L_39 - .L_38)
.L_38:
        /*0220*/ 	.word	0x00000180
        /*0224*/ 	.word	0x00000001
        /*0228*/ 	.word	0x00000001


	//----- nvinfo : EIATTR_CRS_STACK_SIZE
	.align		4
.L_39:
        /*022c*/ 	.byte	0x04, 0x1e
        /*022e*/ 	.short	(.L_41 - .L_40)
.L_40:
        /*0230*/ 	.word	0x00000000


	//----- nvinfo : EIATTR_CBANK_PARAM_SIZE
	.align		4
.L_41:
        /*0234*/ 	.byte	0x03, 0x19
        /*0236*/ 	.short	0x0470


	//----- nvinfo : EIATTR_PARAM_CBANK
	.align		4
        /*0238*/ 	.byte	0x04, 0x0a
        /*023a*/ 	.short	(.L_43 - .L_42)
	.align		4
.L_42:
        /*023c*/ 	.word	index@(.nv.constant0._ZN7cutlass13device_kernelINS_4gemm6kernel13GemmUniversalIN4cute5tupleIJiiiiEEENS1_10collective13CollectiveMmaINS1_34MainloopSm90TmaGmmaWarpSpecializedILi3ENS5_IJNS4_1CILi1EEESB_SB_EEENS1_35KernelTmaWarpSpecializedCooperativeEEENS5_IJNSA_ILi256EEENSA_ILi64EEENSA_ILi32EEEEEEfNS5_IJlSB_lEEEfSJ_NS4_8TiledMMAINS4_8MMA_AtomIJNS4_4SM904GMMA29MMA_64x64x8_F32TF32TF32_SS_TNILNSN_7ScaleInE1ELSP_1EEEEEENS4_6LayoutINS5_IJNSA_ILi2EEESB_SB_EEENS5_IJSB_NSA_ILi0EEESV_EEEEENS5_IJNS4_10UnderscoreESY_SY_EEEEENS4_13SM90_TMA_LOADENS4_14ComposedLayoutINS4_7SwizzleILi3ELi4ELi3EEENS4_18smem_ptr_flag_bitsILi32EEENSS_INS5_IJNSA_ILi8EEESH_EEENS5_IJSH_SB_EEEEEEEvNS4_8identityES11_S1B_vS1C_EENS_8epilogue10collective6detail29Sm90TmaWarpSpecializedAdapterINS1F_15DefaultEpilogueIfSJ_SJ_NS1E_6thread17LinearCombinationIfLi1EffLNS1J_9ScaleType4KindE0ELNS_15FloatRoundStyleE2EfEENS1_15EpilogueDefaultEEEEEvvEEEEvNT_6ParamsE)
        /*0240*/ 	.short	0x0210
        /*0242*/ 	.short	0x0470


	//----- nvinfo : EIATTR_SW_WAR
	.align		4
.L_43:
        /*0244*/ 	.byte	0x04, 0x36
        /*0246*/ 	.short	(.L_45 - .L_44)
.L_44:
        /*0248*/ 	.word	0x00000008
.L_45:


//--------------------- .nv.callgraph             --------------------------
	.section	.nv.callgraph,"",@"SHT_CUDA_CALLGRAPH"
	.align	4
	.sectionentsize	8
	.align		4
        /*0000*/ 	.word	0x00000000
	.align		4
        /*0004*/ 	.word	0xffffffff
	.align		4
        /*0008*/ 	.word	index@(_ZN7cutlass13device_kernelINS_4gemm6kernel13GemmUniversalIN4cute5tupleIJiiiiEEENS1_10collective13CollectiveMmaINS1_34MainloopSm90TmaGmmaWarpSpecializedILi3ENS5_IJNS4_1CILi1EEESB_SB_EEENS1_35KernelTmaWarpSpecializedCooperativeEEENS5_IJNSA_ILi256EEENSA_ILi64EEENSA_ILi32EEEEEEfNS5_IJlSB_lEEEfSJ_NS4_8TiledMMAINS4_8MMA_AtomIJNS4_4SM904GMMA29MMA_64x64x8_F32TF32TF32_SS_TNILNSN_7ScaleInE1ELSP_1EEEEEENS4_6LayoutINS5_IJNSA_ILi2EEESB_SB_EEENS5_IJSB_NSA_ILi0EEESV_EEEEENS5_IJNS4_10UnderscoreESY_SY_EEEEENS4_13SM90_TMA_LOADENS4_14ComposedLayoutINS4_7SwizzleILi3ELi4ELi3EEENS4_18smem_ptr_flag_bitsILi32EEENSS_INS5_IJNSA_ILi8EEESH_EEENS5_IJSH_SB_EEEEEEEvNS4_8identityES11_S1B_vS1C_EENS_8epilogue10collective6detail29Sm90TmaWarpSpecializedAdapterINS1F_15DefaultEpilogueIfSJ_SJ_NS1E_6thread17LinearCombinationIfLi1EffLNS1J_9ScaleType4KindE0ELNS_15FloatRoundStyleE2EfEENS1_15EpilogueDefaultEEEEEvvEEEEvNT_6ParamsE)
	.align		4
        /*000c*/ 	.word	index@(__assertfail)
	.align		4
        /*0010*/ 	.word	0x00000000
	.align		4
        /*0014*/ 	.word	0xfffffffe
	.align		4
        /*0018*/ 	.word	0x00000000
	.align		4
        /*001c*/ 	.word	0xfffffffd
	.align		4
        /*0020*/ 	.word	0x00000000
	.align		4
        /*0024*/ 	.word	0xfffffffc


//--------------------- .nv.constant4             --------------------------
	.section	.nv.constant4,"a",@progbits
	.align	8
	.align		8
.nv.constant4:
        /*0000*/ 	.dword	__assertfail
	.align		8
        /*0008*/ 	.dword	__unnamed_1
	.align		8
        /*0010*/ 	.dword	_ZN40_INTERNAL_eb4c701b_4_k_cu_73ca0881_280084cuda3std3__45__cpo5beginE
	.align		8
        /*0018*/ 	.dword	_ZN40_INTERNAL_eb4c701b_4_k_cu_73ca0881_280084cuda3std3__45__cpo3endE
	.align		8
        /*0020*/ 	.dword	_ZN40_INTERNAL_eb4c701b_4_k_cu_73ca0881_280084cuda3std3__45__cpo6cbeginE
	.align		8
        /*0028*/ 	.dword	_ZN40_INTERNAL_eb4c701b_4_k_cu_73ca0881_280084cuda3std3__45__cpo4cendE
	.align		8
        /*0030*/ 	.dword	_ZN40_INTERNAL_eb4c701b_4_k_cu_73ca0881_280084cuda3std3__442_GLOBAL__N__eb4c701b_4_k_cu_73ca0881_280086ignoreE
	.align		8
        /*0038*/ 	.dword	_ZN40_INTERNAL_eb4c701b_4_k_cu_73ca0881_280084cuda3std3__419piecewise_constructE
	.align		8
        /*0040*/ 	.dword	_ZN40_INTERNAL_eb4c701b_4_k_cu_73ca0881_280084cuda3std3__48in_placeE
	.align		8
        /*0048*/ 	.dword	_ZN40_INTERNAL_eb4c701b_4_k_cu_73ca0881_280084cuda3std6ranges3__45__cpo4swapE
	.align		8
        /*0050*/ 	.dword	_ZN40_INTERNAL_eb4c701b_4_k_cu_73ca0881_280084cuda3std6ranges3__45__cpo9iter_moveE
	.align		8
        /*0058*/ 	.dword	_ZN40_INTERNAL_eb4c701b_4_k_cu_73ca0881_280084cute7productE
	.align		8
        /*0060*/ 	.dword	_ZN40_INTERNAL_eb4c701b_4_k_cu_73ca0881_280084cute1_E
	.align		8
        /*0068*/ 	.dword	$str$22
	.align		8
        /*0070*/ 	.dword	$str$23


//--------------------- .text._ZN7cutlass13device_kernelINS_4gemm6kernel13GemmUniversalIN4cute5tupleIJiiiiEEENS1_10collective13CollectiveMmaINS1_34MainloopSm90TmaGmmaWarpSpecializedILi3ENS5_IJNS4_1CILi1EEESB_SB_EEENS1_35KernelTmaWarpSpecializedCooperativeEEENS5_IJNSA_ILi256EEENSA_ILi64EEENSA_ILi32EEEEEEfNS5_IJlSB_lEEEfSJ_NS4_8TiledMMAINS4_8MMA_AtomIJNS4_4SM904GMMA29MMA_64x64x8_F32TF32TF32_SS_TNILNSN_7ScaleInE1ELSP_1EEEEEENS4_6LayoutINS5_IJNSA_ILi2EEESB_SB_EEENS5_IJSB_NSA_ILi0EEESV_EEEEENS5_IJNS4_10UnderscoreESY_SY_EEEEENS4_13SM90_TMA_LOADENS4_14ComposedLayoutINS4_7SwizzleILi3ELi4ELi3EEENS4_18smem_ptr_flag_bitsILi32EEENSS_INS5_IJNSA_ILi8EEESH_EEENS5_IJSH_SB_EEEEEEEvNS4_8identityES11_S1B_vS1C_EENS_8epilogue10collective6detail29Sm90TmaWarpSpecializedAdapterINS1F_15DefaultEpilogueIfSJ_SJ_NS1E_6thread17LinearCombinationIfLi1EffLNS1J_9ScaleType4KindE0ELNS_15FloatRoundStyleE2EfEENS1_15EpilogueDefaultEEEEEvvEEEEvNT_6ParamsE --------------------------
	.section	.text._ZN7cutlass13device_kernelINS_4gemm6kernel13GemmUniversalIN4cute5tupleIJiiiiEEENS1_10collective13CollectiveMmaINS1_34MainloopSm90TmaGmmaWarpSpecializedILi3ENS5_IJNS4_1CILi1EEESB_SB_EEENS1_35KernelTmaWarpSpecializedCooperativeEEENS5_IJNSA_ILi256EEENSA_ILi64EEENSA_ILi32EEEEEEfNS5_IJlSB_lEEEfSJ_NS4_8TiledMMAINS4_8MMA_AtomIJNS4_4SM904GMMA29MMA_64x64x8_F32TF32TF32_SS_TNILNSN_7ScaleInE1ELSP_1EEEEEENS4_6LayoutINS5_IJNSA_ILi2EEESB_SB_EEENS5_IJSB_NSA_ILi0EEESV_EEEEENS5_IJNS4_10UnderscoreESY_SY_EEEEENS4_13SM90_TMA_LOADENS4_14ComposedLayoutINS4_7SwizzleILi3ELi4ELi3EEENS4_18smem_ptr_flag_bitsILi32EEENSS_INS5_IJNSA_ILi8EEESH_EEENS5_IJSH_SB_EEEEEEEvNS4_8identityES11_S1B_vS1C_EENS_8epilogue10collective6detail29Sm90TmaWarpSpecializedAdapterINS1F_15DefaultEpilogueIfSJ_SJ_NS1E_6thread17LinearCombinationIfLi1EffLNS1J_9ScaleType4KindE0ELNS_15FloatRoundStyleE2EfEENS1_15EpilogueDefaultEEEEEvvEEEEvNT_6ParamsE,"ax",@progbits
	.align	128
.text._ZN7cutlass13device_kernelINS_4gemm6kernel13GemmUniversalIN4cute5tupleIJiiiiEEENS1_10collective13CollectiveMmaINS1_34MainloopSm90TmaGmmaWarpSpecializedILi3ENS5_IJNS4_1CILi1EEESB_SB_EEENS1_35KernelTmaWarpSpecializedCooperativeEEENS5_IJNSA_ILi256EEENSA_ILi64EEENSA_ILi32EEEEEEfNS5_IJlSB_lEEEfSJ_NS4_8TiledMMAINS4_8MMA_AtomIJNS4_4SM904GMMA29MMA_64x64x8_F32TF32TF32_SS_TNILNSN_7ScaleInE1ELSP_1EEEEEENS4_6LayoutINS5_IJNSA_ILi2EEESB_SB_EEENS5_IJSB_NSA_ILi0EEESV_EEEEENS5_IJNS4_10UnderscoreESY_SY_EEEEENS4_13SM90_TMA_LOADENS4_14ComposedLayoutINS4_7SwizzleILi3ELi4ELi3EEENS4_18smem_ptr_flag_bitsILi32EEENSS_INS5_IJNSA_ILi8EEESH_EEENS5_IJSH_SB_EEEEEEEvNS4_8identityES11_S1B_vS1C_EENS_8epilogue10collective6detail29Sm90TmaWarpSpecializedAdapterINS1F_15DefaultEpilogueIfSJ_SJ_NS1E_6thread17LinearCombinationIfLi1EffLNS1J_9ScaleType4KindE0ELNS_15FloatRoundStyleE2EfEENS1_15EpilogueDefaultEEEEEvvEEEEvNT_6ParamsE:
        .type           _ZN7cutlass13device_kernelINS_4gemm6kernel13GemmUniversalIN4cute5tupleIJiiiiEEENS1_10collective13CollectiveMmaINS1_34MainloopSm90TmaGmmaWarpSpecializedILi3ENS5_IJNS4_1CILi1EEESB_SB_EEENS1_35KernelTmaWarpSpecializedCooperativeEEENS5_IJNSA_ILi256EEENSA_ILi64EEENSA_ILi32EEEEEEfNS5_IJlSB_lEEEfSJ_NS4_8TiledMMAINS4_8MMA_AtomIJNS4_4SM904GMMA29MMA_64x64x8_F32TF32TF32_SS_TNILNSN_7ScaleInE1ELSP_1EEEEEENS4_6LayoutINS5_IJNSA_ILi2EEESB_SB_EEENS5_IJSB_NSA_ILi0EEESV_EEEEENS5_IJNS4_10UnderscoreESY_SY_EEEEENS4_13SM90_TMA_LOADENS4_14ComposedLayoutINS4_7SwizzleILi3ELi4ELi3EEENS4_18smem_ptr_flag_bitsILi32EEENSS_INS5_IJNSA_ILi8EEESH_EEENS5_IJSH_SB_EEEEEEEvNS4_8identityES11_S1B_vS1C_EENS_8epilogue10collective6detail29Sm90TmaWarpSpecializedAdapterINS1F_15DefaultEpilogueIfSJ_SJ_NS1E_6thread17LinearCombinationIfLi1EffLNS1J_9ScaleType4KindE0ELNS_15FloatRoundStyleE2EfEENS1_15EpilogueDefaultEEEEEvvEEEEvNT_6ParamsE,@function
        .size           _ZN7cutlass13device_kernelINS_4gemm6kernel13GemmUniversalIN4cute5tupleIJiiiiEEENS1_10collective13CollectiveMmaINS1_34MainloopSm90TmaGmmaWarpSpecializedILi3ENS5_IJNS4_1CILi1EEESB_SB_EEENS1_35KernelTmaWarpSpecializedCooperativeEEENS5_IJNSA_ILi256EEENSA_ILi64EEENSA_ILi32EEEEEEfNS5_IJlSB_lEEEfSJ_NS4_8TiledMMAINS4_8MMA_AtomIJNS4_4SM904GMMA29MMA_64x64x8_F32TF32TF32_SS_TNILNSN_7ScaleInE1ELSP_1EEEEEENS4_6LayoutINS5_IJNSA_ILi2EEESB_SB_EEENS5_IJSB_NSA_ILi0EEESV_EEEEENS5_IJNS4_10UnderscoreESY_SY_EEEEENS4_13SM90_TMA_LOADENS4_14ComposedLayoutINS4_7SwizzleILi3ELi4ELi3EEENS4_18smem_ptr_flag_bitsILi32EEENSS_INS5_IJNSA_ILi8EEESH_EEENS5_IJSH_SB_EEEEEEEvNS4_8identityES11_S1B_vS1C_EENS_8epilogue10collective6detail29Sm90TmaWarpSpecializedAdapterINS1F_15DefaultEpilogueIfSJ_SJ_NS1E_6thread17LinearCombinationIfLi1EffLNS1J_9ScaleType4KindE0ELNS_15FloatRoundStyleE2EfEENS1_15EpilogueDefaultEEEEEvvEEEEvNT_6ParamsE,(.L_x_190 - _ZN7cutlass13device_kernelINS_4gemm6kernel13GemmUniversalIN4cute5tupleIJiiiiEEENS1_10collective13CollectiveMmaINS1_34MainloopSm90TmaGmmaWarpSpecializedILi3ENS5_IJNS4_1CILi1EEESB_SB_EEENS1_35KernelTmaWarpSpecializedCooperativeEEENS5_IJNSA_ILi256EEENSA_ILi64EEENSA_ILi32EEEEEEfNS5_IJlSB_lEEEfSJ_NS4_8TiledMMAINS4_8MMA_AtomIJNS4_4SM904GMMA29MMA_64x64x8_F32TF32TF32_SS_TNILNSN_7ScaleInE1ELSP_1EEEEEENS4_6LayoutINS5_IJNSA_ILi2EEESB_SB_EEENS5_IJSB_NSA_ILi0EEESV_EEEEENS5_IJNS4_10UnderscoreESY_SY_EEEEENS4_13SM90_TMA_LOADENS4_14ComposedLayoutINS4_7SwizzleILi3ELi4ELi3EEENS4_18smem_ptr_flag_bitsILi32EEENSS_INS5_IJNSA_ILi8EEESH_EEENS5_IJSH_SB_EEEEEEEvNS4_8identityES11_S1B_vS1C_EENS_8epilogue10collective6detail29Sm90TmaWarpSpecializedAdapterINS1F_15DefaultEpilogueIfSJ_SJ_NS1E_6thread17LinearCombinationIfLi1EffLNS1J_9ScaleType4KindE0ELNS_15FloatRoundStyleE2EfEENS1_15EpilogueDefaultEEEEEvvEEEEvNT_6ParamsE)
        .other          _ZN7cutlass13device_kernelINS_4gemm6kernel13GemmUniversalIN4cute5tupleIJiiiiEEENS1_10collective13CollectiveMmaINS1_34MainloopSm90TmaGmmaWarpSpecializedILi3ENS5_IJNS4_1CILi1EEESB_SB_EEENS1_35KernelTmaWarpSpecializedCooperativeEEENS5_IJNSA_ILi256EEENSA_ILi64EEENSA_ILi32EEEEEEfNS5_IJlSB_lEEEfSJ_NS4_8TiledMMAINS4_8MMA_AtomIJNS4_4SM904GMMA29MMA_64x64x8_F32TF32TF32_SS_TNILNSN_7ScaleInE1ELSP_1EEEEEENS4_6LayoutINS5_IJNSA_ILi2EEESB_SB_EEENS5_IJSB_NSA_ILi0EEESV_EEEEENS5_IJNS4_10UnderscoreESY_SY_EEEEENS4_13SM90_TMA_LOADENS4_14ComposedLayoutINS4_7SwizzleILi3ELi4ELi3EEENS4_18smem_ptr_flag_bitsILi32EEENSS_INS5_IJNSA_ILi8EEESH_EEENS5_IJSH_SB_EEEEEEEvNS4_8identityES11_S1B_vS1C_EENS_8epilogue10collective6detail29Sm90TmaWarpSpecializedAdapterINS1F_15DefaultEpilogueIfSJ_SJ_NS1E_6thread17LinearCombinationIfLi1EffLNS1J_9ScaleType4KindE0ELNS_15FloatRoundStyleE2EfEENS1_15EpilogueDefaultEEEEEvvEEEEvNT_6ParamsE,@"STO_CUDA_ENTRY STV_DEFAULT"
_ZN7cutlass13device_kernelINS_4gemm6kernel13GemmUniversalIN4cute5tupleIJiiiiEEENS1_10collective13CollectiveMmaINS1_34MainloopSm90TmaGmmaWarpSpecializedILi3ENS5_IJNS4_1CILi1EEESB_SB_EEENS1_35KernelTmaWarpSpecializedCooperativeEEENS5_IJNSA_ILi256EEENSA_ILi64EEENSA_ILi32EEEEEEfNS5_IJlSB_lEEEfSJ_NS4_8TiledMMAINS4_8MMA_AtomIJNS4_4SM904GMMA29MMA_64x64x8_F32TF32TF32_SS_TNILNSN_7ScaleInE1ELSP_1EEEEEENS4_6LayoutINS5_IJNSA_ILi2EEESB_SB_EEENS5_IJSB_NSA_ILi0EEESV_EEEEENS5_IJNS4_10UnderscoreESY_SY_EEEEENS4_13SM90_TMA_LOADENS4_14ComposedLayoutINS4_7SwizzleILi3ELi4ELi3EEENS4_18smem_ptr_flag_bitsILi32EEENSS_INS5_IJNSA_ILi8EEESH_EEENS5_IJSH_SB_EEEEEEEvNS4_8identityES11_S1B_vS1C_EENS_8epilogue10collective6detail29Sm90TmaWarpSpecializedAdapterINS1F_15DefaultEpilogueIfSJ_SJ_NS1E_6thread17LinearCombinationIfLi1EffLNS1J_9ScaleType4KindE0ELNS_15FloatRoundStyleE2EfEENS1_15EpilogueDefaultEEEEEvvEEEEvNT_6ParamsE:
[----:B------:R-:W0:Y:S01]  /*0000*/  LDC R1, c[0x0][0x28] ;  /* 0x00000a00ff017b82 */ /* 0x000e220000000800 */
[----:B------:R-:W1:Y:S01]  /*0010*/  S2R R18, SR_TID.X ;  /* 0x0000000000127919 */ /* 0x000e620000002100 */
[----:B------:R-:W-:Y:S01]  /*0020*/  ELECT P0, URZ, PT ;  /* 0x00000000003f782f */ /* 0x000fe20003800000 */
[----:B------:R-:W-:Y:S01]  /*0030*/  BSSY B0, `(.L_x_0) ;  /* 0x000000f000007945 */ /* 0x000fe20003800000 */
[--C-:B-1----:R-:W-:Y:S02]  /*0040*/  SHF.R.U32.HI R0, RZ, 0x5, R18.reuse ;  /* 0x00000005ff007819 */ /* 0x102fe40000011612 */
[----:B------:R-:W-:-:S03]  /*0050*/  SHF.R.U32.HI R22, RZ, 0x7, R18 ;  /* 0x00000007ff167819 */ /* 0x000fc60000011612 */
[----:B------:R-:W1:Y:S04]  /*0060*/  SHFL.IDX PT, R5, R0, RZ, 0x1f ;  /* 0x00001fff00057589 */ /* 0x000e6800000e0000 */
[----:B------:R2:W3:Y:S01]  /*0070*/  SHFL.IDX PT, R8, R22, RZ, 0x1f ;  /* 0x00001fff16087589 */ /* 0x0004e200000e0000 */
[----:B-1----:R-:W-:-:S13]  /*0080*/  ISETP.NE.OR P0, PT, R5, RZ, !P0 ;  /* 0x000000ff0500720c */ /* 0x002fda0004705670 */
[----:B0-23--:R-:W-:Y:S05]  /*0090*/  @P0 BRA `(.L_x_1) ;  /* 0x0000000000200947 */ /* 0x00dfea0003800000 */
[----:B------:R-:W-:Y:S02]  /*00a0*/  ULDC.64 UR4, c[0x0][0x198] ;  /* 0x0000660000047ab9 */ /* 0x000fe40000000a00 */
[----:B------:R-:W-:Y:S02]  /*00b0*/  UIADD3 UR6, UP0, UR4, 0xf0, URZ ;  /* 0x000000f004067890 */ /* 0x000fe4000ff1e03f */
[----:B------:R-:W-:Y:S02]  /*00c0*/  UIADD3 UR4, UP1, UR4, 0x1f0, URZ ;  /* 0x000001f004047890 */ /* 0x000fe4000ff3e03f */
[----:B------:R-:W-:Y:S02]  /*00d0*/  UIADD3.X UR7, URZ, UR5, URZ, UP0, !UPT ;  /* 0x000000053f077290 */ /* 0x000fe400087fe43f */
[----:B------:R-:W-:-:S07]  /*00e0*/  UIADD3.X UR5, URZ, UR5, URZ, UP1, !UPT ;  /* 0x000000053f057290 */ /* 0x000fce0008ffe43f */
[----:B------:R0:W-:Y:S02]  /*00f0*/  UTMACCTL.PF [UR6] ;  /* 0x00000000060079b9 */ /* 0x0001e40008040000 */
[----:B------:R0:W-:Y:S02]  /*0100*/  UTMACCTL.PF [UR4] ;  /* 0x00000000040079b9 */ /* 0x0001e40008040000 */
[----:B0-----:R-:W-:Y:S01]  /*0110*/  NOP ;  /* 0x0000000000007918 */ /* 0x001fe20000000000 */
.L_x_1:
[----:B------:R-:W-:Y:S05]  /*0120*/  BSYNC B0 ;  /* 0x0000000000007941 */ /* 0x000fea0003800000 */
.L_x_0:
[----:B------:R-:W0:Y:S02]  /*0130*/  SHFL.IDX PT, R2, R0, RZ, 0x1f ;  /* 0x00001fff00027589 */ /* 0x000e2400000e0000 */
[----:B0-----:R-:W-:-:S13]  /*0140*/  ISETP.NE.AND P0, PT, R2, RZ, PT ;  /* 0x000000ff0200720c */ /* 0x001fda0003f05270 */
[----:B------:R-:W-:Y:S05]  /*0150*/  @P0 BRA `(.L_x_2) ;  /* 0x0000000000500947 */ /* 0x000fea0003800000 */
[----:B------:R-:W0:Y:S01]  /*0160*/  S2UR UR8, SR_CgaCtaId ;  /* 0x00000000000879c3 */ /* 0x000e220000008800 */
[----:B------:R-:W-:Y:S01]  /*0170*/  UMOV UR4, 0x400 ;  /* 0x0000040000047882 */ /* 0x000fe20000000000 */
[----:B------:R-:W-:Y:S01]  /*0180*/  UMOV UR5, 0x1 ;  /* 0x0000000100057882 */ /* 0x000fe20000000000 */
[----:B------:R-:W-:Y:S01]  /*0190*/  UMOV UR6, 0x100 ;  /* 0x0000010000067882 */ /* 0x000fe20000000000 */
[----:B------:R-:W-:Y:S01]  /*01a0*/  ELECT P0, URZ, PT ;  /* 0x00000000003f782f */ /* 0x000fe20003800000 */
[----:B------:R-:W-:-:S04]  /*01b0*/  UIADD3 UR6, -UR6, 0x100000, URZ ;  /* 0x0010000006067890 */ /* 0x000fc8000fffe13f */
[----:B------:R-:W-:Y:S02]  /*01c0*/  USHF.L.U32 UR7, UR6, 0xb, URZ ;  /* 0x0000000b06077899 */ /* 0x000fe4000800063f */
[----:B------:R-:W-:Y:S02]  /*01d0*/  USHF.L.U32 UR6, UR6, 0x1, URZ ;  /* 0x0000000106067899 */ /* 0x000fe4000800063f */
[----:B0-----:R-:W-:Y:S02]  /*01e0*/  ULEA UR8, UR8, UR4, 0x18 ;  /* 0x0000000408087291 */ /* 0x001fe4000f8ec03f */
[----:B------:R-:W-:-:S04]  /*01f0*/  UIADD3 UR4, -UR5, 0x100000, URZ ;  /* 0x0010000005047890 */ /* 0x000fc8000fffe13f */
[----:B------:R-:W-:Y:S02]  /*0200*/  USHF.L.U32 UR5, UR4, 0xb, URZ ;  /* 0x0000000b04057899 */ /* 0x000fe4000800063f */
[----:B------:R-:W-:Y:S01]  /*0210*/  USHF.L.U32 UR4, UR4, 0x1, URZ ;  /* 0x0000000104047899 */ /* 0x000fe2000800063f */
[----:B------:R-:W0:Y:S11]  /*0220*/  FENCE.VIEW.ASYNC.S ;  /* 0x00000000000073c6 */ /* 0x000e360000000000 */
[----:B0-----:R0:W1:Y:S01]  /*0230*/  SYNCS.EXCH.64 URZ, [UR8], UR4 ;  /* 0x00000004083f75b2 */ /* 0x0010620008000100 */
[----:B------:R0:W2:Y:S01]  /*0240*/  SYNCS.EXCH.64 URZ, [UR8+0x18], UR6 ;  /* 0x00001806083f75b2 */ /* 0x0000a20008000100 */
[----:B------:R0:W3:Y:S01]  /*0250*/  SYNCS.EXCH.64 URZ, [UR8+0x8], UR4 ;  /* 0x00000804083f75b2 */ /* 0x0000e20008000100 */
[----:B------:R0:W4:Y:S01]  /*0260*/  SYNCS.EXCH.64 URZ, [UR8+0x20], UR6 ;  /* 0x00002006083f75b2 */ /* 0x0001220008000100 */
[----:B------:R0:W0:Y:S01]  /*0270*/  SYNCS.EXCH.64 URZ, [UR8+0x10], UR4 ;  /* 0x00001004083f75b2 */ /* 0x0000220008000100 */
[----:B------:R0:W0:Y:S01]  /*0280*/  SYNCS.EXCH.64 URZ, [UR8+0x28], UR6 ;  /* 0x00002806083f75b2 */ /* 0x0000220008000100 */
[----:B------:R-:W-:Y:S01]  /*0290*/  NOP ;  /* 0x0000000000007918 */ /* 0x000fe20000000000 */
.L_x_2:
[----:B------:R-:W5:Y:S01]  /*02a0*/  SHFL.IDX PT, R0, R0, RZ, 0x1f ;  /* 0x00001fff00007589 */ /* 0x000f6200000e0000 */
[----:B------:R-:W1:Y:S01]  /*02b0*/  LDC R2, c[0x0][0x65c] ;  /* 0x00019700ff027b82 */ /* 0x000e620000000800 */
[----:B------:R-:W-:Y:S02]  /*02c0*/  ELECT P0, URZ, PT ;  /* 0x00000000003f782f */ /* 0x000fe40003800000 */
[----:B------:R-:W-:Y:S01]  /*02d0*/  LOP3.LUT R6, R6, 0xfffff7ff, RZ, 0xc0, !PT ;  /* 0xfffff7ff06067812 */ /* 0x000fe200078ec0ff */
[----:B------:R-:W2:Y:S01]  /*02e0*/  S2R R3, SR_CTAID.Y ;  /* 0x0000000000037919 */ /* 0x000ea20000002600 */
[----:B0-----:R-:W-:Y:S01]  /*02f0*/  UMOV UR4, 0x20 ;  /* 0x0000002000047882 */ /* 0x001fe20000000000 */
[----:B------:R-:W-:Y:S01]  /*0300*/  ISETP.NE.AND P2, PT, R8, RZ, PT ;  /* 0x000000ff0800720c */ /* 0x000fe20003f45270 */
[----:B------:R-:W-:Y:S01]  /*0310*/  NOP ;  /* 0x0000000000007918 */ /* 0x000fe20000000000 */
[----:B------:R-:W0:Y:S01]  /*0320*/  S2R R4, SR_CTAID.X ;  /* 0x0000000000047919 */ /* 0x000e220000002500 */
[----:B------:R-:W-:Y:S01]  /*0330*/  NOP ;  /* 0x0000000000007918 */ /* 0x000fe20000000000 */
[----:B-----5:R-:W-:-:S02]  /*0340*/  ISETP.NE.OR P0, PT, R0, RZ, !P0 ;  /* 0x000000ff0000720c */ /* 0x020fc40004705670 */
[----:B-1----:R-:W-:-:S11]  /*0350*/  ISETP.NE.AND P3, PT, R2, 0x1, PT ;  /* 0x000000010200780c */ /* 0x002fd60003f65270 */
[----:B------:R-:W-:Y:S01]  /*0360*/  VOTEU.ALL UP0, P0 ;  /* 0x00000000003f7886 */ /* 0x000fe20000000000 */
[----:B------:R-:W-:Y:S01]  /*0370*/  VOTEU.ALL UP1, P0 ;  /* 0x00000000003f7886 */ /* 0x000fe20000020000 */
[----:B------:R-:W-:Y:S01]  /*0380*/  @P3 LOP3.LUT R6, R6, 0x800, RZ, 0xfc, !PT ;  /* 0x0000080006063812 */ /* 0x000fe200078efcff */
[----:B------:R-:W0:Y:S01]  /*0390*/  @P3 LDC R17, c[0x0][0x10] ;  /* 0x00000400ff113b82 */ /* 0x000e220000000800 */
[----:B------:R-:W-:Y:S01]  /*03a0*/  SHF.R.S32.HI R6, RZ, 0x1f, R5 ;  /* 0x0000001fff067819 */ /* 0x000fe20000011405 */
[----:B------:R-:W-:Y:S01]  /*03b0*/  @!UP0 UMOV UR6, 0x400 ;  /* 0x0000040000068882 */ /* 0x000fe20000000000 */
[----:B------:R-:W-:-:S04]  /*03c0*/  @!UP0 UIADD3 UR4, -UR4, 0x100000, URZ ;  /* 0x0010000004048890 */ /* 0x000fc8000fffe13f */
[----:B------:R-:W-:Y:S02]  /*03d0*/  @!UP0 USHF.L.U32 UR5, UR4, 0xb, URZ ;  /* 0x0000000b04058899 */ /* 0x000fe4000800063f */
[----:B------:R-:W-:Y:S01]  /*03e0*/  @!UP0 USHF.L.U32 UR4, UR4, 0x1, URZ ;  /* 0x0000000104048899 */ /* 0x000fe2000800063f */
[----:B------:R-:W-:Y:S01]  /*03f0*/  @P3 IMAD.MOV.U32 R7, RZ, RZ, RZ ;  /* 0x000000ffff073224 */ /* 0x000fe200078e00ff */
[----:B------:R-:W-:Y:S01]  /*0400*/  LEA.HI R6, R6, R5, RZ, 0x2 ;  /* 0x0000000506067211 */ /* 0x000fe200078f10ff */
[----:B------:R-:W-:Y:S01]  /*0410*/  @P3 IMAD.MOV.U32 R11, RZ, RZ, RZ ;  /* 0x000000ffff0b3224 */ /* 0x000fe200078e00ff */
[----:B------:R-:W1:Y:S02]  /*0420*/  @!UP0 S2UR UR7, SR_CgaCtaId ;  /* 0x00000000000789c3 */ /* 0x000e640000008800 */
[----:B------:R-:W-:Y:S01]  /*0430*/  LOP3.LUT R0, R6, 0xfffffffc, RZ, 0xc0, !PT ;  /* 0xfffffffc06007812 */ /* 0x000fe200078ec0ff */
[----:B--2---:R-:W-:-:S04]  /*0440*/  @P3 IMAD.MOV.U32 R6, RZ, RZ, R3 ;  /* 0x000000ffff063224 */ /* 0x004fc800078e0003 */
[----:B------:R-:W-:Y:S01]  /*0450*/  IMAD.IADD R0, R5, 0x1, -R0 ;  /* 0x0000000105007824 */ /* 0x000fe200078e0a00 */
[----:B------:R-:W2:Y:S01]  /*0460*/  @!P3 LDC R9, c[0x0][0xc] ;  /* 0x00000300ff09bb82 */ /* 0x000ea20000000800 */
[----:B------:R-:W-:Y:S02]  /*0470*/  IMAD.MOV.U32 R5, RZ, RZ, RZ ;  /* 0x000000ffff057224 */ /* 0x000fe400078e00ff */
[----:B0-----:R-:W-:-:S04]  /*0480*/  @P3 IMAD.WIDE.U32 R16, R4, R17, R6 ;  /* 0x0000001104103225 */ /* 0x001fc800078e0006 */
[----:B------:R-:W-:Y:S01]  /*0490*/  @P3 IMAD.IADD R17, R17, 0x1, R11 ;  /* 0x0000000111113824 */ /* 0x000fe200078e020b */
[----:B-1----:R-:W-:Y:S01]  /*04a0*/  @!UP0 ULEA UR6, UR7, UR6, 0x18 ;  /* 0x0000000607068291 */ /* 0x002fe2000f8ec03f */
[----:B------:R-:W-:Y:S01]  /*04b0*/  VOTEU.ALL UP0, P0 ;  /* 0x00000000003f7886 */ /* 0x000fe20000000000 */
[----:B------:R-:W-:-:S04]  /*04c0*/  ISETP.NE.AND P0, PT, R0, 0x3, PT ;  /* 0x000000030000780c */ /* 0x000fc80003f05270 */
[----:B------:R-:W-:Y:S01]  /*04d0*/  ISETP.EQ.OR P0, PT, R0, RZ, !P0 ;  /* 0x000000ff0000720c */ /* 0x000fe20004702670 */
[----:B--2---:R-:W-:-:S03]  /*04e0*/  @!P3 IMAD.WIDE.U32 R6, R9, R3, R4 ;  /* 0x000000030906b225 */ /* 0x004fc600078e0004 */
[C---:B------:R-:W-:Y:S01]  /*04f0*/  ISETP.EQ.AND P0, PT, R8.reuse, RZ, P0 ;  /* 0x000000ff0800720c */ /* 0x040fe20000702270 */
[----:B------:R-:W-:Y:S01]  /*0500*/  VIADD R8, R8, 0xffffffff ;  /* 0xffffffff08087836 */ /* 0x000fe20000000000 */
[----:B------:R-:W0:Y:S02]  /*0510*/  FENCE.VIEW.ASYNC.S ;  /* 0x00000000000073c6 */ /* 0x000e240000000000 */
[----:B0-----:R0:W3:Y:S01]  /*0520*/  @!UP0 SYNCS.EXCH.64 URZ, [UR6+0x40], UR4 ;  /* 0x00004004063f85b2 */ /* 0x0010e20008000100 */
[----:B------:R-:W-:Y:S01]  /*0530*/  @!P3 MOV R16, R6 ;  /* 0x000000060010b202 */ /* 0x000fe20000000f00 */
[----:B------:R-:W-:Y:S01]  /*0540*/  @!P3 IMAD.MOV.U32 R17, RZ, RZ, R7 ;  /* 0x000000ffff11b224 */ /* 0x000fe200078e0007 */
[----:B------:R-:W-:Y:S02]  /*0550*/  SEL R19, RZ, 0x1, !P0 ;  /* 0x00000001ff137807 */ /* 0x000fe40004000000 */
[----:B------:R-:W-:-:S04]  /*0560*/  ISETP.GE.U32.AND P1, PT, R8, 0x2, PT ;  /* 0x000000020800780c */ /* 0x000fc80003f26070 */
[----:B------:R-:W-:Y:S01]  /*0570*/  SEL R19, R19, 0x2, P1 ;  /* 0x0000000213137807 */ /* 0x000fe20000800000 */
[----:B------:R0:W3:Y:S01]  /*0580*/  @!UP1 SYNCS.EXCH.64 URZ, [UR6+0x48], UR4 ;  /* 0x00004804063f95b2 */ /* 0x0000e20008000100 */
[----:B------:R-:W-:Y:S01]  /*0590*/  NOP ;  /* 0x0000000000007918 */ /* 0x000fe20000000000 */
[----:B---34-:R-:W-:Y:S06]  /*05a0*/  BAR.SYNC.DEFER_BLOCKING 0x0 ;  /* 0x0000000000007b1d */ /* 0x018fec0000010000 */
[----:B------:R-:W-:Y:S05]  /*05b0*/  @!P2 BRA `(.L_x_3) ;  /* 0x0000005c0064a947 */ /* 0x000fea0003800000 */
[----:B------:R-:W-:-:S13]  /*05c0*/  ISETP.GT.U32.AND P0, PT, R8, 0x1, PT ;  /* 0x000000010800780c */ /* 0x000fda0003f04070 */
[----:B0-----:R-:W-:Y:S05]  /*05d0*/  @P0 EXIT ;  /* 0x000000000000094d */ /* 0x001fea0003800000 */
[----:B------:R-:W-:Y:S01]  /*05e0*/  ULDC.64 UR4, c[0x0][0x650] ;  /* 0x0001940000047ab9 */ /* 0x000fe20000000a00 */
[----:B------:R-:W-:Y:S01]  /*05f0*/  PRMT R0, RZ, 0x7610, R0 ;  /* 0x00007610ff007816 */ /* 0x000fe20000000000 */
[----:B------:R-:W-:Y:S01]  /*0600*/  IMAD.MOV.U32 R92, RZ, RZ, -0x1 ;  /* 0xffffffffff5c7424 */ /* 0x000fe200078e00ff */
[----:B------:R-:W-:Y:S01]  /*0610*/  ISETP.GE.U32.AND P0, PT, R16, UR4, PT ;  /* 0x0000000410007c0c */ /* 0x000fe2000bf06070 */
[----:B------:R-:W-:Y:S02]  /*0620*/  IMAD.MOV.U32 R90, RZ, RZ, -0x1 ;  /* 0xffffffffff5a7424 */ /* 0x000fe400078e00ff */
[----:B------:R-:W-:Y:S01]  /*0630*/  IMAD.MOV.U32 R23, RZ, RZ, -0x1 ;  /* 0xffffffffff177424 */ /* 0x000fe200078e00ff */
[----:B------:R-:W-:-:S13]  /*0640*/  ISETP.GE.U32.AND.EX P0, PT, R17, UR5, PT, P0 ;  /* 0x0000000511007c0c */ /* 0x000fda000bf06100 */
[----:B------:R-:W-:Y:S05]  /*0650*/  @P0 BRA `(.L_x_4) ;  /* 0x0000000400540947 */ /* 0x000fea0003800000 */
[----:B------:R-:W0:Y:S01]  /*0660*/  LDC.64 R14, c[0x0][0x628] ;  /* 0x00018a00ff0e7b82 */ /* 0x000e220000000a00 */
[----:B------:R-:W-:Y:S02]  /*0670*/  IMAD.MOV.U32 R6, RZ, RZ, R16 ;  /* 0x000000ffff067224 */ /* 0x000fe400078e0010 */
[----:B------:R-:W-:-:S05]  /*0680*/  IMAD.MOV.U32 R7, RZ, RZ, R17 ;  /* 0x000000ffff077224 */ /* 0x000fca00078e0011 */
[----:B------:R-:W1:Y:S08]  /*0690*/  LDC R0, c[0x0][0x630] ;  /* 0x00018c00ff007b82 */ /* 0x000e700000000800 */
[----:B------:R-:W2:Y:S01]  /*06a0*/  LDC.64 R20, c[0x0][0x620] ;  /* 0x00018800ff147b82 */ /* 0x000ea20000000a00 */
[----:B0-----:R-:W-:-:S04]  /*06b0*/  ISETP.NE.U32.AND P0, PT, R14, RZ, PT ;  /* 0x000000ff0e00720c */ /* 0x001fc80003f05070 */
[----:B------:R-:W-:-:S13]  /*06c0*/  ISETP.NE.AND.EX P0, PT, R15, RZ, PT, P0 ;  /* 0x000000ff0f00720c */ /* 0x000fda0003f05300 */
[----:B-12---:R-:W-:Y:S05]  /*06d0*/  @!P0 BRA `(.L_x_5) ;  /* 0x0000000000288947 */ /* 0x006fea0003800000 */
[----:B------:R-:W0:Y:S02]  /*06e0*/  LDC R11, c[0x0][0x634] ;  /* 0x00018d00ff0b7b82 */ /* 0x000e240000000800 */
[----:B0-----:R-:W-:-:S05]  /*06f0*/  IADD3 R11, P0, R16, R11, RZ ;  /* 0x0000000b100b7210 */ /* 0x001fca0007f1e0ff */
[----:B------:R-:W-:-:S04]  /*0700*/  IMAD.X R13, RZ, RZ, R17, P0 ;  /* 0x000000ffff0d7224 */ /* 0x000fc800000e0611 */
[----:B------:R-:W-:-:S04]  /*0710*/  IMAD.WIDE.U32 R6, R13, R14, RZ ;  /* 0x0000000e0d067225 */ /* 0x000fc800078e00ff */
[----:B------:R-:W-:-:S04]  /*0720*/  IMAD.WIDE.U32 R8, P0, R11, R15, R6 ;  /* 0x0000000f0b087225 */ /* 0x000fc80007800006 */
[----:B------:R-:W-:Y:S01]  /*0730*/  IMAD.WIDE.U32 R6, R11, R14, RZ ;  /* 0x0000000e0b067225 */ /* 0x000fe200078e00ff */
[----:B------:R-:W-:-:S03]  /*0740*/  IADD3.X R11, RZ, RZ, RZ, P0, !PT ;  /* 0x000000ffff0b7210 */ /* 0x000fc600007fe4ff */
[----:B------:R-:W-:Y:S01]  /*0750*/  IMAD.MOV.U32 R10, RZ, RZ, R9 ;  /* 0x000000ffff0a7224 */ /* 0x000fe200078e0009 */
[----:B------:R-:W-:-:S05]  /*0760*/  IADD3 RZ, P0, R7, R8, RZ ;  /* 0x0000000807ff7210 */ /* 0x000fca0007f1e0ff */
[----:B------:R-:W-:-:S08]  /*0770*/  IMAD.WIDE.U32.X R6, R13, R15, R10, P0 ;  /* 0x0000000f0d067225 */ /* 0x000fd000000e040a */
.L_x_5:
[-CC-:B------:R-:W-:Y:S01]  /*0780*/  SHF.R.U64 R23, R6, R0.reuse, R7.reuse ;  /* 0x0000000006177219 */ /* 0x180fe20000001207 */
[----:B------:R-:W0:Y:S01]  /*0790*/  LDC R10, c[0x0][0x618] ;  /* 0x00018600ff0a7b82 */ /* 0x000e220000000800 */
[----:B------:R-:W-:Y:S01]  /*07a0*/  SHF.R.U32.HI R5, RZ, R0, R7 ;  /* 0x00000000ff057219 */ /* 0x000fe20000011607 */
[----:B------:R-:W-:Y:S01]  /*07b0*/  ULDC UR4, c[0x0][0x150] ;  /* 0x0000540000047ab9 */ /* 0x000fe20000000800 */
[----:B------:R-:W-:Y:S02]  /*07c0*/  IADD3 R9, P0, RZ, -R23, RZ ;  /* 0x80000017ff097210 */ /* 0x000fe40007f1e0ff */
[----:B------:R-:W-:-:S03]  /*07d0*/  I2FP.F32.U32 R0, R4 ;  /* 0x0000000400007245 */ /* 0x000fc60000201000 */
[----:B------:R-:W1:Y:S01]  /*07e0*/  LDC.64 R28, c[0x0][0x640] ;  /* 0x00019000ff1c7b82 */ /* 0x000e620000000a00 */
[----:B------:R-:W-:Y:S02]  /*07f0*/  IMAD.X R11, RZ, RZ, ~R5, P0 ;  /* 0x000000ffff0b7224 */ /* 0x000fe400000e0e05 */
[----:B------:R-:W-:Y:S01]  /*0800*/  FMUL R0, R0, UR4 ;  /* 0x0000000400007c20 */ /* 0x000fe20008400000 */
[----:B------:R-:W-:Y:S01]  /*0810*/  IMAD.WIDE.U32 R6, R9, R20, R16 ;  /* 0x0000001409067225 */ /* 0x000fe200078e0010 */
[----:B------:R-:W-:-:S03]  /*0820*/  ULDC UR4, c[0x0][0x154] ;  /* 0x0000550000047ab9 */ /* 0x000fc60000000800 */
[----:B------:R-:W-:Y:S01]  /*0830*/  IMAD R8, R11, R20, RZ ;  /* 0x000000140b087224 */ /* 0x000fe200078e02ff */
[----:B------:R-:W2:Y:S01]  /*0840*/  LDC R5, c[0x0][0x144] ;  /* 0x00005100ff057b82 */ /* 0x000ea20000000800 */
[----:B------:R-:W3:Y:S02]  /*0850*/  F2I.U32.TRUNC.NTZ R0, R0 ;  /* 0x0000000000007305 */ /* 0x000ee4000020f000 */
[----:B------:R-:W-:-:S04]  /*0860*/  IMAD R9, R9, R21, R8 ;  /* 0x0000001509097224 */ /* 0x000fc800078e0208 */
[----:B------:R-:W-:Y:S01]  /*0870*/  IMAD.IADD R7, R7, 0x1, R9 ;  /* 0x0000000107077824 */ /* 0x000fe200078e0209 */
[----:B------:R-:W4:Y:S01]  /*0880*/  LDC R12, c[0x0][0x608] ;  /* 0x00018200ff0c7b82 */ /* 0x000f220000000800 */
[----:B------:R-:W-:-:S03]  /*0890*/  IMAD.MOV.U32 R9, RZ, RZ, -0x1 ;  /* 0xffffffffff097424 */ /* 0x000fc600078e00ff */
[-CC-:B0-----:R-:W-:Y:S02]  /*08a0*/  SHF.R.U64 R20, R6, R10.reuse, R7.reuse ;  /* 0x0000000a06147219 */ /* 0x181fe40000001207 */
[----:B------:R-:W-:Y:S02]  /*08b0*/  I2FP.F32.U32 R6, R3 ;  /* 0x0000000300067245 */ /* 0x000fe40000201000 */
[----:B------:R-:W0:Y:S01]  /*08c0*/  LDC R26, c[0x0][0x658] ;  /* 0x00019600ff1a7b82 */ /* 0x000e220000000800 */
[----:B-1----:R-:W-:Y:S01]  /*08d0*/  ISETP.NE.U32.AND P0, PT, R28, RZ, PT ;  /* 0x000000ff1c00720c */ /* 0x002fe20003f05070 */
[----:B---3--:R-:W-:Y:S01]  /*08e0*/  IMAD.MOV R8, RZ, RZ, -R0 ;  /* 0x000000ffff087224 */ /* 0x008fe200078e0a00 */
[----:B------:R-:W-:Y:S01]  /*08f0*/  SHF.R.U32.HI R7, RZ, R10, R7 ;  /* 0x0000000aff077219 */ /* 0x000fe20000011607 */
[----:B------:R-:W-:Y:S01]  /*0900*/  FMUL R6, R6, UR4 ;  /* 0x0000000406067c20 */ /* 0x000fe20008400000 */
[----:B------:R-:W-:-:S03]  /*0910*/  ISETP.NE.AND.EX P0, PT, R29, RZ, PT, P0 ;  /* 0x000000ff1d00720c */ /* 0x000fc60003f05300 */
[----:B------:R-:W1:Y:S01]  /*0920*/  LDC R14, c[0x0][0x148] ;  /* 0x00005200ff0e7b82 */ /* 0x000e620000000800 */
[----:B--2---:R-:W-:-:S07]  /*0930*/  IMAD R0, R5, R8, R4 ;  /* 0x0000000805007224 */ /* 0x004fce00078e0204 */
[----:B------:R-:W2:Y:S01]  /*0940*/  LDC R24, c[0x0][0x600] ;  /* 0x00018000ff187b82 */ /* 0x000ea20000000800 */
[-CC-:B----4-:R-:W-:Y:S02]  /*0950*/  SHF.R.U64 R30, R20, R12.reuse, R7.reuse ;  /* 0x0000000c141e7219 */ /* 0x190fe40000001207 */
[----:B------:R-:W-:Y:S01]  /*0960*/  SHF.R.U32.HI R5, RZ, R12, R7 ;  /* 0x0000000cff057219 */ /* 0x000fe20000011607 */
[----:B------:R-:W-:Y:S01]  /*0970*/  IMAD.MOV.U32 R7, RZ, RZ, 0x1 ;  /* 0x00000001ff077424 */ /* 0x000fe200078e00ff */
[----:B------:R3:W4:Y:S03]  /*0980*/  F2I.U32.TRUNC.NTZ R12, R6 ;  /* 0x00000006000c7305 */ /* 0x000726000020f000 */
[----:B------:R-:W1:Y:S01]  /*0990*/  LDC R15, c[0x0][0x648] ;  /* 0x00019200ff0f7b82 */ /* 0x000e620000000800 */
[-C--:B0-----:R-:W-:Y:S02]  /*09a0*/  SHF.L.U32 R4, R9, R26.reuse, RZ ;  /* 0x0000001a09047219 */ /* 0x081fe400000006ff */
[----:B------:R-:W-:-:S02]  /*09b0*/  SHF.R.U64 R32, R30, R26, R5 ;  /* 0x0000001a1e207219 */ /* 0x000fc40000001205 */
[----:B------:R-:W-:Y:S02]  /*09c0*/  LOP3.LUT R11, RZ, R4, RZ, 0x33, !PT ;  /* 0x00000004ff0b7212 */ /* 0x000fe400078e33ff */
[-C--:B------:R-:W-:Y:S01]  /*09d0*/  SHF.R.U32.HI R5, RZ, R26.reuse, R5 ;  /* 0x0000001aff057219 */ /* 0x080fe20000011605 */
[----:B------:R-:W0:Y:S01]  /*09e0*/  LDC R21, c[0x0][0x638] ;  /* 0x00018e00ff157b82 */ /* 0x000e220000000800 */
[----:B------:R-:W-:Y:S01]  /*09f0*/  SHF.L.U32 R10, R7, R26, RZ ;  /* 0x0000001a070a7219 */ /* 0x000fe200000006ff */
[----:B------:R-:W-:-:S06]  /*0a00*/  IMAD.MOV.U32 R4, RZ, RZ, R32 ;  /* 0x000000ffff047224 */ /* 0x000fcc00078e0020 */
[----:B------:R-:W0:Y:S01]  /*0a10*/  LDC R92, c[0x0][0x610] ;  /* 0x00018400ff5c7b82 */ /* 0x000e220000000800 */
[----:B---34-:R-:W-:Y:S05]  /*0a20*/  @!P0 BRA `(.L_x_6) ;  /* 0x0000000000288947 */ /* 0x018fea0003800000 */
[----:B------:R-:W3:Y:S02]  /*0a30*/  LDC R9, c[0x0][0x64c] ;  /* 0x00019300ff097b82 */ /* 0x000ee40000000800 */
[----:B---3--:R-:W-:-:S04]  /*0a40*/  IADD3 R9, P0, R32, R9, RZ ;  /* 0x0000000920097210 */ /* 0x008fc80007f1e0ff */
[----:B------:R-:W-:-:S05]  /*0a50*/  IADD3.X R13, RZ, R5, RZ, P0, !PT ;  /* 0x00000005ff0d7210 */ /* 0x000fca00007fe4ff */
[----:B------:R-:W-:-:S04]  /*0a60*/  IMAD.WIDE.U32 R4, R13, R28, RZ ;  /* 0x0000001c0d047225 */ /* 0x000fc800078e00ff */
[----:B------:R-:W-:-:S04]  /*0a70*/  IMAD.WIDE.U32 R6, P0, R9, R29, R4 ;  /* 0x0000001d09067225 */ /* 0x000fc80007800004 */
[----:B------:R-:W-:-:S04]  /*0a80*/  IMAD.WIDE.U32 R4, R9, R28, RZ ;  /* 0x0000001c09047225 */ /* 0x000fc800078e00ff */
[----:B------:R-:W-:Y:S01]  /*0a90*/  IMAD.X R9, RZ, RZ, RZ, P0 ;  /* 0x000000ffff097224 */ /* 0x000fe200000e06ff */
[----:B------:R-:W-:Y:S01]  /*0aa0*/  IADD3 RZ, P0, R5, R6, RZ ;  /* 0x0000000605ff7210 */ /* 0x000fe20007f1e0ff */
[----:B------:R-:W-:-:S04]  /*0ab0*/  IMAD.MOV.U32 R8, RZ, RZ, R7 ;  /* 0x000000ffff087224 */ /* 0x000fc800078e0007 */
[----:B------:R-:W-:-:S08]  /*0ac0*/  IMAD.WIDE.U32.X R4, R13, R29, R8, P0 ;  /* 0x0000001d0d047225 */ /* 0x000fd000000e0408 */
.L_x_6:
[----:B-1----:R-:W-:Y:S01]  /*0ad0*/  SHF.R.U64 R4, R4, R15, R5 ;  /* 0x0000000f04047219 */ /* 0x002fe20000001205 */
[----:B--2---:R-:W-:Y:S01]  /*0ae0*/  VIADD R5, R24, 0xffffffff ;  /* 0xffffffff18057836 */ /* 0x004fe20000000000 */
[----:B------:R-:W-:Y:S01]  /*0af0*/  LOP3.LUT R11, R30, R11, RZ, 0xc0, !PT ;  /* 0x0000000b1e0b7212 */ /* 0x000fe200078ec0ff */
[----:B------:R-:W-:Y:S02]  /*0b00*/  IMAD.MOV R12, RZ, RZ, -R12 ;  /* 0x000000ffff0c7224 */ /* 0x000fe400078e0a0c */
[----:B------:R-:W-:Y:S01]  /*0b10*/  IMAD.MOV R6, RZ, RZ, -R4 ;  /* 0x000000ffff067224 */ /* 0x000fe200078e0a04 */
[----:B------:R-:W-:Y:S01]  /*0b20*/  LOP3.LUT R5, R20, R5, RZ, 0xc0, !PT ;  /* 0x0000000514057212 */ /* 0x000fe200078ec0ff */
[----:B------:R-:W-:Y:S02]  /*0b30*/  @P3 IMAD R0, R14, R12, R3 ;  /* 0x0000000c0e003224 */ /* 0x000fe400078e0203 */
[----:B------:R-:W-:Y:S02]  /*0b40*/  IMAD R11, R10, R4, R11 ;  /* 0x000000040a0b7224 */ /* 0x000fe400078e020b */
[----:B0-----:R-:W-:-:S02]  /*0b50*/  IMAD R3, R6, R21, R32 ;  /* 0x0000001506037224 */ /* 0x001fc400078e0220 */
[----:B------:R-:W-:Y:S02]  /*0b60*/  IMAD R92, R11, R92, R0 ;  /* 0x0000005c0b5c7224 */ /* 0x000fe400078e0200 */
[----:B------:R-:W-:Y:S02]  /*0b70*/  IMAD R3, R3, R24, R5 ;  /* 0x0000001803037224 */ /* 0x000fe400078e0205 */
[----:B------:R-:W-:-:S03]  /*0b80*/  IMAD.MOV.U32 R0, RZ, RZ, 0x1 ;  /* 0x00000001ff007424 */ /* 0x000fc600078e00ff */
[----:B------:R-:W-:Y:S02]  /*0b90*/  SEL R90, R3, R92, !P3 ;  /* 0x0000005c035a7207 */ /* 0x000fe40005800000 */
[----:B------:R-:W-:-:S07]  /*0ba0*/  SEL R92, R92, R3, !P3 ;  /* 0x000000035c5c7207 */ /* 0x000fce0005800000 */
.L_x_4:
[----:B------:R-:W-:-:S08]  /*0bb0*/  NOP ;  /* 0x0000000000007918 */ /* 0x000fd00000000000 */
[----:B------:R-:W0:Y:S02]  /*0bc0*/  USETMAXREG.TRY_ALLOC.CTAPOOL UP0, 0xe8 ;  /* 0x000000e8000079c8 */ /* 0x000e240008000600 */
[----:B0-----:R-:W-:-:S13]  /*0bd0*/  PLOP3.LUT P0, PT, PT, PT, UP0, 0x80, 0x0 ;  /* 0x000000000000781c */ /* 0x001fda0003f0f008 */
[----:B------:R-:W-:Y:S05]  /*0be0*/  @!P0 BRA `(.L_x_4) ;  /* 0xfffffffc00f08947 */ /* 0x000fea000383ffff */
[----:B------:R-:W-:Y:S01]  /*0bf0*/  ULDC.64 UR4, c[0x0][0x598] ;  /* 0x0001660000047ab9 */ /* 0x000fe20000000a00 */
[----:B------:R-:W-:Y:S01]  /*0c00*/  ULDC.64 UR36, c[0x0][0x208] ;  /* 0x0000820000247ab9 */ /* 0x000fe20000000a00 */
[----:B------:R-:W-:-:S04]  /*0c10*/  ISETP.NE.U32.AND P0, PT, RZ, UR4, PT ;  /* 0x00000004ff007c0c */ /* 0x000fc8000bf05070 */
[----:B------:R-:W-:-:S13]  /*0c20*/  ISETP.NE.AND.EX P0, PT, RZ, UR5, PT, P0 ;  /* 0x00000005ff007c0c */ /* 0x000fda000bf05300 */
[----:B------:R-:W-:Y:S05]  /*0c30*/  @!P0 BRA `(.L_x_7) ;  /* 0x00000000001c8947 */ /* 0x000fea0003800000 */
[----:B------:R-:W0:Y:S02]  /*0c40*/  LDC.64 R4, c[0x0][0x598] ;  /* 0x00016600ff047b82 */ /* 0x000e240000000a00 */
[----:B0-----:R-:W2:Y:S02]  /*0c50*/  LDG.E.64 R4, desc[UR36][R4.64] ;  /* 0x0000002404047981 */ /* 0x001ea4000c1e1b00 */
[----:B--2---:R-:W-:-:S04]  /*0c60*/  ISETP.NE.U32.AND P0, PT, R4, RZ, PT ;  /* 0x000000ff0400720c */ /* 0x004fc80003f05070 */
[----:B------:R-:W-:-:S13]  /*0c70*/  ISETP.NE.AND.EX P0, PT, R5, RZ, PT, P0 ;  /* 0x000000ff0500720c */ /* 0x000fda0003f05300 */
[----:B------:R-:W-:Y:S05]  /*0c80*/  @!P0 BRA `(.L_x_7) ;  /* 0x0000000000088947 */ /* 0x000fea0003800000 */
[----:B------:R0:W5:Y:S01]  /*0c90*/  LD.E R88, desc[UR36][R4.64] ;  /* 0x0000002404587980 */ /* 0x000162000c101900 */
[----:B------:R-:W-:Y:S05]  /*0ca0*/  BRA `(.L_x_8) ;  /* 0x0000000000247947 */ /* 0x000fea0003800000 */
.L_x_7:
[----:B------:R-:W-:Y:S02]  /*0cb0*/  ULDC.64 UR4, c[0x0][0x588] ;  /* 0x0001620000047ab9 */ /* 0x000fe40000000a00 */
[----:B------:R-:W-:-:S04]  /*0cc0*/  ISETP.NE.U32.AND P0, PT, RZ, UR4, PT ;  /* 0x00000004ff007c0c */ /* 0x000fc8000bf05070 */
[----:B------:R-:W-:-:S13]  /*0cd0*/  ISETP.NE.AND.EX P0, PT, RZ, UR5, PT, P0 ;  /* 0x00000005ff007c0c */ /* 0x000fda000bf05300 */
[----:B------:R-:W-:Y:S05]  /*0ce0*/  @!P0 BRA `(.L_x_9) ;  /* 0x00000000000c8947 */ /* 0x000fea0003800000 */
[----:B------:R-:W0:Y:S02]  /*0cf0*/  LDC.64 R88, c[0x0][0x588] ;  /* 0x00016200ff587b82 */ /* 0x000e240000000a00 */
[----:B0-----:R1:W5:Y:S01]  /*0d00*/  LDG.E R88, desc[UR36][R88.64] ;  /* 0x0000002458587981 */ /* 0x001362000c1e1900 */
[----:B------:R-:W-:Y:S05]  /*0d10*/  BRA `(.L_x_8) ;  /* 0x0000000000087947 */ /* 0x000fea0003800000 */
.L_x_9:
[----:B------:R-:W-:Y:S02]  /*0d20*/  ULDC UR4, c[0x0][0x580] ;  /* 0x0001600000047ab9 */ /* 0x000fe40000000800 */
[----:B------:R-:W-:-:S07]  /*0d30*/  IMAD.U32 R88, RZ, RZ, UR4 ;  /* 0x00000004ff587e24 */ /* 0x000fce000f8e00ff */
.L_x_8:
[----:B------:R-:W-:Y:S02]  /*0d40*/  ULDC.64 UR4, c[0x0][0x5a0] ;  /* 0x0001680000047ab9 */ /* 0x000fe40000000a00 */
[----:B------:R-:W-:-:S04]  /*0d50*/  ISETP.NE.U32.AND P0, PT, RZ, UR4, PT ;  /* 0x00000004ff007c0c */ /* 0x000fc8000bf05070 */
[----:B------:R-:W-:-:S13]  /*0d60*/  ISETP.NE.AND.EX P0, PT, RZ, UR5, PT, P0 ;  /* 0x00000005ff007c0c */ /* 0x000fda000bf05300 */
[----:B------:R-:W-:Y:S05]  /*0d70*/  @!P0 BRA `(.L_x_10) ;  /* 0x00000000001c8947 */ /* 0x000fea0003800000 */
[----:B0-----:R-:W0:Y:S02]  /*0d80*/  LDC.64 R4, c[0x0][0x5a0] ;  /* 0x00016800ff047b82 */ /* 0x001e240000000a00 */
[----:B0-----:R-:W2:Y:S02]  /*0d90*/  LDG.E.64 R4, desc[UR36][R4.64] ;  /* 0x0000002404047981 */ /* 0x001ea4000c1e1b00 */
[----:B--2---:R-:W-:-:S04]  /*0da0*/  ISETP.NE.U32.AND P0, PT, R4, RZ, PT ;  /* 0x000000ff0400720c */ /* 0x004fc80003f05070 */
[----:B------:R-:W-:-:S13]  /*0db0*/  ISETP.NE.AND.EX P0, PT, R5, RZ, PT, P0 ;  /* 0x000000ff0500720c */ /* 0x000fda0003f05300 */
[----:B------:R-:W-:Y:S05]  /*0dc0*/  @!P0 BRA `(.L_x_10) ;  /* 0x0000000000088947 */ /* 0x000fea0003800000 */
[----:B-1----:R0:W5:Y:S01]  /*0dd0*/  LD.E R89, desc[UR36][R4.64] ;  /* 0x0000002404597980 */ /* 0x002162000c101900 */
[----:B------:R-:W-:Y:S05]  /*0de0*/  BRA `(.L_x_11) ;  /* 0x0000000000247947 */ /* 0x000fea0003800000 */
.L_x_10:
[----:B------:R-:W-:Y:S02]  /*0df0*/  ULDC.64 UR4, c[0x0][0x590] ;  /* 0x0001640000047ab9 */ /* 0x000fe40000000a00 */
[----:B------:R-:W-:-:S04]  /*0e00*/  ISETP.NE.U32.AND P0, PT, RZ, UR4, PT ;  /* 0x00000004ff007c0c */ /* 0x000fc8000bf05070 */
[----:B------:R-:W-:-:S13]  /*0e10*/  ISETP.NE.AND.EX P0, PT, RZ, UR5, PT, P0 ;  /* 0x00000005ff007c0c */ /* 0x000fda000bf05300 */
[----:B------:R-:W-:Y:S05]  /*0e20*/  @!P0 BRA `(.L_x_12) ;  /* 0x00000000000c8947 */ /* 0x000fea0003800000 */
[----:B0-----:R-:W1:Y:S02]  /*0e30*/  LDC.64 R4, c[0x0][0x590] ;  /* 0x00016400ff047b82 */ /* 0x001e640000000a00 */
[----:B-1----:R1:W5:Y:S01]  /*0e40*/  LDG.E R89, desc[UR36][R4.64] ;  /* 0x0000002404597981 */ /* 0x002362000c1e1900 */
[----:B------:R-:W-:Y:S05]  /*0e50*/  BRA `(.L_x_11) ;  /* 0x0000000000087947 */ /* 0x000fea0003800000 */
.L_x_12:
[----:B------:R-:W-:Y:S02]  /*0e60*/  ULDC UR4, c[0x0][0x584] ;  /* 0x0001610000047ab9 */ /* 0x000fe40000000800 */
[----:B-1----:R-:W-:-:S07]  /*0e70*/  MOV R89, UR4 ;  /* 0x0000000400597c02 */ /* 0x002fce0008000f00 */
.L_x_11:
[----:B------:R-:W-:-:S13]  /*0e80*/  LOP3.LUT P0, RZ, R0, 0xff, RZ, 0xc0, !PT ;  /* 0x000000ff00ff7812 */ /* 0x000fda000780c0ff */
[----:B------:R-:W-:Y:S05]  /*0e90*/  @!P0 EXIT ;  /* 0x000000000000894d */ /* 0x000fea0003800000 */
[----:B------:R-:W-:Y:S01]  /*0ea0*/  ULDC UR4, c[0x0][0x28c] ;  /* 0x0000a30000047ab9 */ /* 0x000fe20000000800 */
[----:B------:R-:W-:Y:S01]  /*0eb0*/  LOP3.LUT R104, R19, 0x1, RZ, 0xfc, !PT ;  /* 0x0000000113687812 */ /* 0x000fe200078efcff */
[----:B------:R-:W-:Y:S01]  /*0ec0*/  UIADD3 UR4, UR4, 0x1f, URZ ;  /* 0x0000001f04047890 */ /* 0x000fe2000fffe03f */
[----:B------:R-:W-:Y:S01]  /*0ed0*/  UMOV UR38, URZ ;  /* 0x0000003f00267c82 */ /* 0x000fe20008000000 */
[----:B------:R-:W-:Y:S02]  /*0ee0*/  UMOV UR39, URZ ;  /* 0x0000003f00277c82 */ /* 0x000fe40008000000 */
[----:B------:R-:W-:-:S04]  /*0ef0*/  USHF.R.S32.HI UR5, URZ, 0x1f, UR4 ;  /* 0x0000001f3f057899 */ /* 0x000fc80008011404 */
[----:B------:R-:W-:-:S04]  /*0f00*/  ULEA.HI UR5, UR5, UR4, URZ, 0x5 ;  /* 0x0000000405057291 */ /* 0x000fc8000f8f283f */
[----:B------:R-:W-:-:S12]  /*0f10*/  USHF.R.S32.HI UR40, URZ, 0x5, UR5 ;  /* 0x000000053f287899 */ /* 0x000fd80008011405 */
.L_x_156:
[----:B------:R-:W-:Y:S01]  /*0f20*/  LOP3.LUT R0, R18, 0x80, RZ, 0xc0, !PT ;  /* 0x0000008012007812 */ /* 0x000fe200078ec0ff */
[----:B------:R-:W2:Y:S01]  /*0f30*/  S2UR UR7, SR_CgaCtaId ;  /* 0x00000000000779c3 */ /* 0x000ea20000008800 */
[----:B------:R-:W-:Y:S02]  /*0f40*/  UMOV UR6, 0x400 ;  /* 0x0000040000067882 */ /* 0x000fe40000000000 */
[----:B------:R-:W-:-:S06]  /*0f50*/  SHF.R.U32.HI R0, RZ, 0x7, R0 ;  /* 0x00000007ff007819 */ /* 0x000fcc0000011600 */
[----:B---3--:R-:W3:Y:S01]  /*0f60*/  SHFL.IDX PT, R0, R0, RZ, 0x1f ;  /* 0x00001fff00007589 */ /* 0x008ee200000e0000 */
[----:B--2---:R-:W-:Y:S01]  /*0f70*/  ULEA UR42, UR7, UR6, 0x18 ;  /* 0x00000006072a7291 */ /* 0x004fe2000f8ec03f */
[----:B---3--:R-:W-:-:S13]  /*0f80*/  R2UR UR4, R0 ;  /* 0x00000000000472ca */ /* 0x008fda00000e0000 */
[----:B------:R-:W-:-:S04]  /*0f90*/  ULEA.HI UR5, UR4, UR4, URZ, 0x1 ;  /* 0x0000000404057291 */ /* 0x000fc8000f8f083f */
[----:B------:R-:W-:-:S04]  /*0fa0*/  ULOP3.LUT UR5, UR5, 0x7fffe, URZ, 0xc0, !UPT ;  /* 0x0007fffe05057892 */ /* 0x000fc8000f8ec03f */
[----:B------:R-:W-:-:S03]  /*0fb0*/  UIADD3 UR5, UR4, -UR5, URZ ;  /* 0x8000000504057290 */ /* 0x000fc6000fffe03f */
[----:B------:R-:W-:Y:S01]  /*0fc0*/  ULDC UR4, c[0x0][0x28c] ;  /* 0x0000a30000047ab9 */ /* 0x000fe20000000800 */
[----:B------:R-:W-:Y:S01]  /*0fd0*/  ULEA UR5, UR5, UR42, 0xd ;  /* 0x0000002a05057291 */ /* 0x000fe2000f8e683f */
[----:B------:R-:W-:-:S03]  /*0fe0*/  ISETP.LT.AND P0, PT, RZ, UR4, PT ;  /* 0x00000004ff007c0c */ /* 0x000fc6000bf01270 */
[----:B------:R-:W-:-:S04]  /*0ff0*/  UIADD3 UR5, UR5, 0x100, URZ ;  /* 0x0000010005057890 */ /* 0x000fc8000fffe03f */
[----:B------:R-:W-:-:S04]  /*1000*/  USHF.R.U32.HI UR5, URZ, 0x4, UR5 ;  /* 0x000000043f057899 */ /* 0x000fc80008011605 */
[----:B------:R-:W-:Y:S02]  /*1010*/  ULOP3.LUT UR41, UR5, 0x3fff, URZ, 0xc0, !UPT ;  /* 0x00003fff05297892 */ /* 0x000fe4000f8ec03f */
[----:B01--4-:R-:W-:Y:S10]  /*1020*/  @P0 BRA `(.L_x_13) ;  /* 0x0000000000400947 */ /* 0x013ff40003800000 */
[----:B------:R-:W-:Y:S01]  /*1030*/  MOV R0, 0x0 ;  /* 0x0000000000007802 */ /* 0x000fe20000000f00 */
[----:B------:R-:W-:Y:S01]  /*1040*/  ULDC.64 UR4, c[0x4][0x68] ;  /* 0x01001a0000047ab9 */ /* 0x000fe20000000a00 */
[----:B------:R-:W-:Y:S01]  /*1050*/  ULDC.64 UR6, c[0x4][0x8] ;  /* 0x0100020000067ab9 */ /* 0x000fe20000000a00 */
[----:B01----:R-:W-:Y:S01]  /*1060*/  IMAD.U32 R4, RZ, RZ, UR4 ;  /* 0x00000004ff047e24 */ /* 0x003fe2000f8e00ff */
[----:B------:R0:W1:Y:S01]  /*1070*/  LDC.64 R14, c[0x4][R0] ;  /* 0x01000000000e7b82 */ /* 0x0000620000000a00 */
[----:B------:R-:W-:Y:S01]  /*1080*/  IMAD.U32 R5, RZ, RZ, UR5 ;  /* 0x00000005ff057e24 */ /* 0x000fe2000f8e00ff */
[----:B------:R-:W-:Y:S01]  /*1090*/  ULDC.64 UR4, c[0x4][0x70] ;  /* 0x01001c0000047ab9 */ /* 0x000fe20000000a00 */
[----:B------:R-:W-:Y:S01]  /*10a0*/  IMAD.U32 R10, RZ, RZ, UR6 ;  /* 0x00000006ff0a7e24 */ /* 0x000fe2000f8e00ff */
[----:B------:R-:W-:Y:S01]  /*10b0*/  MOV R12, 0x1 ;  /* 0x00000001000c7802 */ /* 0x000fe20000000f00 */
[----:B------:R-:W-:Y:S02]  /*10c0*/  IMAD.U32 R6, RZ, RZ, UR4 ;  /* 0x00000004ff067e24 */ /* 0x000fe4000f8e00ff */
[----:B------:R-:W-:-:S02]  /*10d0*/  IMAD.U32 R7, RZ, RZ, UR5 ;  /* 0x00000005ff077e24 */ /* 0x000fc4000f8e00ff */
[----:B------:R-:W-:Y:S02]  /*10e0*/  IMAD.U32 R11, RZ, RZ, UR7 ;  /* 0x00000007ff0b7e24 */ /* 0x000fe4000f8e00ff */
[----:B------:R-:W-:Y:S02]  /*10f0*/  IMAD.MOV.U32 R8, RZ, RZ, 0x1e1 ;  /* 0x000001e1ff087424 */ /* 0x000fe400078e00ff */
[----:B0-----:R-:W-:-:S07]  /*1100*/  IMAD.MOV.U32 R13, RZ, RZ, RZ ;  /* 0x000000ffff0d7224 */ /* 0x001fce00078e00ff */
[----:B------:R-:W-:-:S07]  /*1110*/  LEPC R20, `(.L_x_13) ;  /* 0x000000001014794e */ /* 0x000fce0000000000 */
[----:B-1---5:R-:W-:Y:S05]  /*1120*/  CALL.ABS.NOINC R14 ;  /* 0x000000000e007343 */ /* 0x022fea0003c00000 */
.L_x_13:
[----:B------:R-:W-:-:S13]  /*1130*/  ISETP.NE.AND P0, PT, R104, 0x3, PT ;  /* 0x000000036800780c */ /* 0x000fda0003f05270 */
[----:B------:R-:W-:Y:S05]  /*1140*/  @!P0 BRA `(.L_x_14) ;  /* 0x0000000000048947 */ /* 0x000fea0003800000 */
[----:B------:R-:W-:Y:S01]  /*1150*/  BPT.TRAP 0x1 ;  /* 0x000000040000795c */ /* 0x000fe20000300000 */
.L_x_14:
[----:B------:R-:W-:Y:S02]  /*1160*/  IMAD.U32 R3, RZ, RZ, UR39 ;  /* 0x00000027ff037e24 */ /* 0x000fe4000f8e00ff */
[----:B------:R-:W-:-:S03]  /*1170*/  IMAD.U32 R0, RZ, RZ, UR38 ;  /* 0x00000026ff007e24 */ /* 0x000fc6000f8e00ff */
[----:B------:R-:W-:Y:S02]  /*1180*/  LEA R3, R3, UR42, 0x3 ;  /* 0x0000002a03037c11 */ /* 0x000fe4000f8e18ff */
[----:B------:R-:W-:-:S04]  /*1190*/  SHF.L.U32 R0, R0, 0x1f, RZ ;  /* 0x0000001f00007819 */ /* 0x000fc800000006ff */
[----:B------:R2:W3:Y:S01]  /*11a0*/  SYNCS.PHASECHK.TRANS64.TRYWAIT P1, [R3+URZ], R0 ;  /* 0x00000000030075a7 */ /* 0x0004e2000802017f */
[----:B------:R-:W-:Y:S05]  /*11b0*/  @!P0 BRA `(.L_x_15) ;  /* 0x0000000000048947 */ /* 0x000fea0003800000 */
[----:B------:R-:W-:Y:S01]  /*11c0*/  BPT.TRAP 0x1 ;  /* 0x000000040000795c */ /* 0x000fe20000300000 */
.L_x_15:
[----:B---3--:R-:W-:Y:S05]  /*11d0*/  @P1 BRA `(.L_x_16) ;  /* 0x0000000000081947 */ /* 0x008fea0003800000 */
[----:B------:R-:W3:Y:S02]  /*11e0*/  SYNCS.PHASECHK.TRANS64.TRYWAIT P1, [R3+URZ], R0 ;  /* 0x00000000030075a7 */ /* 0x000ee4000802017f */
[----:B---3--:R-:W-:Y:S05]  /*11f0*/  @!P1 BRA `(.L_x_17) ;  /* 0x0000006400bc9947 */ /* 0x008fea0003800000 */
.L_x_16:
[----:B------:R-:W-:-:S04]  /*1200*/  UISETP.LT.AND UP0, UPT, UR40, 0x1, UPT ;  /* 0x000000012800788c */ /* 0x000fc8000bf01270 */
[----:B------:R-:W-:-:S04]  /*1210*/  USEL UR4, UR40, 0x1, UP0 ;  /* 0x0000000128047887 */ /* 0x000fc80008000000 */
[----:B------:R-:W-:-:S06]  /*1220*/  UIADD3 UR4, UR40, -UR4, URZ ;  /* 0x8000000428047290 */ /* 0x000fcc000fffe03f */
[----:B--23--:R-:W-:Y:S01]  /*1230*/  IMAD.U32 R0, RZ, RZ, UR4 ;  /* 0x00000004ff007e24 */ /* 0x00cfe2000f8e00ff */
[----:B------:R-:W-:Y:S05]  /*1240*/  WARPSYNC.ALL ;  /* 0x0000000000007948 */ /* 0x000fea0003800000 */
[----:B------:R-:W-:Y:S01]  /*1250*/  ISETP.GE.AND P1, PT, R0, 0x1, PT ;  /* 0x000000010000780c */ /* 0x000fe20003f26270 */
[----:B------:R-:W-:Y:S01]  /*1260*/  UIADD3 UR4, UR42, 0x18100, URZ ;  /* 0x000181002a047890 */ /* 0x000fe2000fffe03f */
[----:B------:R-:W-:Y:S01]  /*1270*/  WARPGROUP.ARRIVE ;  /* 0x00000000000079c5 */ /* 0x000fe20000000000 */
[----:B------:R-:W-:Y:S01]  /*1280*/  UMOV UR9, 0x40000040 ;  /* 0x4000004000097882 */ /* 0x000fe20000000000 */
[----:B------:R-:W-:Y:S01]  /*1290*/  UMOV UR11, 0x40000040 ;  /* 0x40000040000b7882 */ /* 0x000fe20000000000 */
[----:B------:R-:W-:-:S04]  /*12a0*/  USHF.R.U32.HI UR4, URZ, 0x4, UR4 ;  /* 0x000000043f047899 */ /* 0x000fc80008011604 */
[----:B------:R-:W-:Y:S02]  /*12b0*/  ULOP3.LUT UR5, UR4, 0x3fff, URZ, 0xc0, !UPT ;  /* 0x00003fff04057892 */ /* 0x000fe4000f8ec03f */
[----:B------:R-:W-:Y:S02]  /*12c0*/  ULOP3.LUT UR4, UR41, 0x10000, URZ, 0xfc, !UPT ;  /* 0x0001000029047892 */ /* 0x000fe4000f8efc3f */
[----:B------:R-:W-:Y:S02]  /*12d0*/  ULOP3.LUT UR5, UR5, 0x10000, URZ, 0xfc, !UPT ;  /* 0x0001000005057892 */ /* 0x000fe4000f8efc3f */
[----:B------:R-:W-:Y:S02]  /*12e0*/  ULEA UR7, UR39, UR4, 0xb ;  /* 0x0000000427077291 */ /* 0x000fe4000f8e583f */
[----:B------:R-:W-:Y:S02]  /*12f0*/  ULEA UR6, UR39, UR5, 0x9 ;  /* 0x0000000527067291 */ /* 0x000fe4000f8e483f */
[----:B------:R-:W-:-:S03]  /*1300*/  UIADD3 UR12, UR7, 0x400, URZ ;  /* 0x00000400070c7890 */ /* 0x000fc6000fffe03f */
[----:B------:R-:W-:Y:S02]  /*1310*/  UMOV UR8, UR7 ;  /* 0x0000000700087c82 */ /* 0x000fe40008000000 */
[----:B------:R-:W-:Y:S02]  /*1320*/  UMOV UR10, UR6 ;  /* 0x00000006000a7c82 */ /* 0x000fe40008000000 */
[----:B------:R-:W-:Y:S01]  /*1330*/  HGMMA.64x64x8.F32.TF32 R56, gdesc[UR8], RZ, !UPT, gsb0 ;  /* 0x04e00000083879f0 */ /* 0x000fe2000c0028ff */
[----:B------:R-:W-:Y:S01]  /*1340*/  UMOV UR8, UR12 ;  /* 0x0000000c00087c82 */ /* 0x000fe20008000000 */
[----:B------:R-:W-:Y:S01]  /*1350*/  UMOV UR9, 0x40000040 ;  /* 0x4000004000097882 */ /* 0x000fe20000000000 */
[----:B------:R-:W-:Y:S01]  /*1360*/  UIADD3 UR12, UR7, 0x402, URZ ;  /* 0x00000402070c7890 */ /* 0x000fe2000fffe03f */
[----:B------:R-:W-:Y:S02]  /*1370*/  WARPGROUP.DEPBAR.LE gsb0, 0x0 ;  /* 0x00008000000079c5 */ /* 0x000fe40000010000 */
[----:B------:R-:W-:-:S06]  /*1380*/  WARPGROUP.ARRIVE ;  /* 0x00000000000079c5 */ /* 0x000fcc0000000000 */
[----:B------:R-:W-:Y:S01]  /*1390*/  HGMMA.64x64x8.F32.TF32 R24, gdesc[UR8], RZ, !UPT, gsb0 ;  /* 0x04e00000081879f0 */ /* 0x000fe2000c0028ff */
[----:B------:R-:W-:Y:S02]  /*13a0*/  UIADD3 UR8, UR7, 0x2, URZ ;  /* 0x0000000207087890 */ /* 0x000fe4000fffe03f */
[----:B------:R-:W-:Y:S01]  /*13b0*/  UIADD3 UR10, UR6, 0x2, URZ ;  /* 0x00000002060a7890 */ /* 0x000fe2000fffe03f */
[----:B------:R-:W-:Y:S01]  /*13c0*/  UMOV UR9, 0x40000040 ;  /* 0x4000004000097882 */ /* 0x000fe20000000000 */
[----:B------:R-:W-:Y:S01]  /*13d0*/  UMOV UR11, 0x40000040 ;  /* 0x40000040000b7882 */ /* 0x000fe20000000000 */
[----:B------:R-:W-:Y:S02]  /*13e0*/  WARPGROUP.DEPBAR.LE gsb0, 0x0 ;  /* 0x00008000000079c5 */ /* 0x000fe40000010000 */
[----:B------:R-:W-:-:S06]  /*13f0*/  WARPGROUP.ARRIVE ;  /* 0x00000000000079c5 */ /* 0x000fcc0000000000 */
[----:B------:R-:W-:Y:S01]  /*1400*/  HGMMA.64x64x8.F32.TF32 R56, gdesc[UR8], R56, gsb0 ;  /* 0x04e00000083879f0 */ /* 0x000fe20008002838 */
[----:B------:R-:W-:Y:S01]  /*1410*/  UMOV UR8, UR12 ;  /* 0x0000000c00087c82 */ /* 0x000fe20008000000 */
[----:B------:R-:W-:Y:S01]  /*1420*/  UMOV UR9, 0x40000040 ;  /* 0x4000004000097882 */ /* 0x000fe20000000000 */
[----:B------:R-:W-:Y:S01]  /*1430*/  UIADD3 UR12, UR7, 0x404, URZ ;  /* 0x00000404070c7890 */ /* 0x000fe2000fffe03f */
[----:B------:R-:W-:Y:S02]  /*1440*/  WARPGROUP.DEPBAR.LE gsb0, 0x0 ;  /* 0x00008000000079c5 */ /* 0x000fe40000010000 */
[----:B------:R-:W-:-:S06]  /*1450*/  WARPGROUP.ARRIVE ;  /* 0x00000000000079c5 */ /* 0x000fcc0000000000 */
[----:B------:R-:W-:Y:S01]  /*1460*/  HGMMA.64x64x8.F32.TF32 R24, gdesc[UR8], R24, gsb0 ;  /* 0x04e00000081879f0 */ /* 0x000fe20008002818 */
        /* <DEDUP_REMOVED lines=9> */
[----:B------:R-:W-:Y:S02]  /*1500*/  WARPGROUP.DEPBAR.LE gsb0, 0x0 ;  /* 0x00008000000079c5 */ /* 0x000fe40000010000 */
[----:B------:R-:W-:-:S06]  /*1510*/  WARPGROUP.ARRIVE ;  /* 0x00000000000079c5 */ /* 0x000fcc0000000000 */
[----:B------:R-:W-:Y:S01]  /*1520*/  HGMMA.64x64x8.F32.TF32 R24, gdesc[UR8], R24, gsb0 ;  /* 0x04e00000081879f0 */ /* 0x000fe20008002818 */
[----:B------:R-:W-:Y:S02]  /*1530*/  UIADD3 UR8, UR7, 0x6, URZ ;  /* 0x0000000607087890 */ /* 0x000fe4000fffe03f */
[----:B------:R-:W-:Y:S01]  /*1540*/  UIADD3 UR10, UR6, 0x6, URZ ;  /* 0x00000006060a7890 */ /* 0x000fe2000fffe03f */
[----:B------:R-:W-:Y:S01]  /*1550*/  UMOV UR9, 0x40000040 ;  /* 0x4000004000097882 */ /* 0x000fe20000000000 */
[----:B------:R-:W-:Y:S01]  /*1560*/  UMOV UR11, 0x40000040 ;  /* 0x40000040000b7882 */ /* 0x000fe20000000000 */
[----:B------:R-:W-:Y:S01]  /*1570*/  UIADD3 UR7, UR7, 0x406, URZ ;  /* 0x0000040607077890 */ /* 0x000fe2000fffe03f */
[----:B------:R-:W-:Y:S02]  /*1580*/  WARPGROUP.DEPBAR.LE gsb0, 0x0 ;  /* 0x00008000000079c5 */ /* 0x000fe40000010000 */
[----:B------:R-:W-:-:S06]  /*1590*/  WARPGROUP.ARRIVE ;  /* 0x00000000000079c5 */ /* 0x000fcc0000000000 */
[----:B------:R-:W-:Y:S01]  /*15a0*/  HGMMA.64x64x8.F32.TF32 R56, gdesc[UR8], R56, gsb0 ;  /* 0x04e00000083879f0 */ /* 0x000fe20008002838 */
[----:B------:R-:W-:Y:S01]  /*15b0*/  UMOV UR8, UR7 ;  /* 0x0000000700087c82 */ /* 0x000fe20008000000 */
[----:B------:R-:W-:Y:S01]  /*15c0*/  UMOV UR9, 0x40000040 ;  /* 0x4000004000097882 */ /* 0x000fe20000000000 */
[----:B------:R-:W-:Y:S02]  /*15d0*/  WARPGROUP.DEPBAR.LE gsb0, 0x0 ;  /* 0x00008000000079c5 */ /* 0x000fe40000010000 */
[----:B------:R-:W-:-:S06]  /*15e0*/  WARPGROUP.ARRIVE ;  /* 0x00000000000079c5 */ /* 0x000fcc0000000000 */
[----:B------:R-:W-:Y:S03]  /*15f0*/  HGMMA.64x64x8.F32.TF32 R24, gdesc[UR8], R24, gsb0 ;  /* 0x04e00000081879f0 */ /* 0x000fe60008002818 */
[----:B------:R-:W-:Y:S02]  /*1600*/  WARPGROUP.DEPBAR.LE gsb0, 0x0 ;  /* 0x00008000000079c5 */ /* 0x000fe40000010000 */
[----:B------:R-:W-:Y:S05]  /*1610*/  @!P1 BRA `(.L_x_18) ;  /* 0x0000000400789947 */ /* 0x000fea0003800000 */
[----:B------:R-:W-:-:S04]  /*1620*/  UIADD3 UR6, UR39, 0x1, URZ ;  /* 0x0000000127067890 */ /* 0x000fc8000fffe03f */
[----:B------:R-:W-:-:S04]  /*1630*/  UISETP.NE.AND UP0, UPT, UR6, 0x3, UPT ;  /* 0x000000030600788c */ /* 0x000fc8000bf05270 */
[----:B------:R-:W-:Y:S02]  /*1640*/  USEL UR7, URZ, 0x1, UP0 ;  /* 0x000000013f077887 */ /* 0x000fe40008000000 */
[----:B------:R-:W-:Y:S02]  /*1650*/  USEL UR6, UR6, URZ, UP0 ;  /* 0x0000003f06067287 */ /* 0x000fe40008000000 */
[----:B------:R-:W-:-:S06]  /*1660*/  ULOP3.LUT UR7, UR38, UR7, URZ, 0x3c, !UPT ;  /* 0x0000000726077292 */ /* 0x000fcc000f8e3c3f */
[----:B01----:R-:W-:Y:S01]  /*1670*/  IMAD.U32 R5, RZ, RZ, UR7 ;  /* 0x00000007ff057e24 */ /* 0x003fe2000f8e00ff */
[----:B------:R-:W-:-:S06]  /*1680*/  UMOV UR7, UR39 ;  /* 0x0000002700077c82 */ /* 0x000fcc0008000000 */
.L_x_25:
[----:B01----:R-:W-:Y:S05]  /*1690*/  @!P0 BRA `(.L_x_19) ;  /* 0x0000000000048947 */ /* 0x003fea0003800000 */
[----:B------:R-:W-:Y:S01]  /*16a0*/  BPT.TRAP 0x1 ;  /* 0x000000040000795c */ /* 0x000fe20000300000 */
.L_x_19:
[----:B------:R-:W0:Y:S01]  /*16b0*/  S2UR UR9, SR_CgaCtaId ;  /* 0x00000000000979c3 */ /* 0x000e220000008800 */
[----:B------:R-:W-:Y:S01]  /*16c0*/  UMOV UR8, 0x400 ;  /* 0x0000040000087882 */ /* 0x000fe20000000000 */
[----:B------:R-:W-:Y:S01]  /*16d0*/  SHF.L.U32 R3, R5, 0x1f, RZ ;  /* 0x0000001f05037819 */ /* 0x000fe200000006ff */
[----:B0-----:R-:W-:-:S04]  /*16e0*/  ULEA UR15, UR9, UR8, 0x18 ;  /* 0x00000008090f7291 */ /* 0x001fc8000f8ec03f */
[----:B------:R-:W-:-:S09]  /*16f0*/  ULEA UR8, UR6, UR15, 0x3 ;  /* 0x0000000f06087291 */ /* 0x000fd2000f8e183f */
[----:B------:R0:W1:Y:S01]  /*1700*/  SYNCS.PHASECHK.TRANS64.TRYWAIT P1, [UR8], R3 ;  /* 0x00000003ff0075a7 */ /* 0x0000620008020148 */
[----:B------:R-:W-:Y:S05]  /*1710*/  @!P0 BRA `(.L_x_20) ;  /* 0x0000000000048947 */ /* 0x000fea0003800000 */
[----:B------:R-:W-:Y:S01]  /*1720*/  BPT.TRAP 0x1 ;  /* 0x000000040000795c */ /* 0x000fe20000300000 */
.L_x_20:
[----:B-1----:R-:W-:Y:S05]  /*1730*/  @P1 BRA `(.L_x_21) ;  /* 0x0000000000081947 */ /* 0x002fea0003800000 */
[----:B------:R-:W1:Y:S02]  /*1740*/  SYNCS.PHASECHK.TRANS64.TRYWAIT P1, [UR8], R3 ;  /* 0x00000003ff0075a7 */ /* 0x000e640008020148 */
[----:B-1----:R-:W-:Y:S05]  /*1750*/  @!P1 BRA `(.L_x_22) ;  /* 0x0000006000789947 */ /* 0x002fea0003800000 */
.L_x_21:
[----:B------:R-:W-:Y:S01]  /*1760*/  ULEA UR12, UR6, UR5, 0x9 ;  /* 0x00000005060c7291 */ /* 0x000fe2000f8e483f */
[----:B------:R-:W-:Y:S01]  /*1770*/  WARPGROUP.ARRIVE ;  /* 0x00000000000079c5 */ /* 0x000fe20000000000 */
[----:B------:R-:W-:Y:S01]  /*1780*/  ULEA UR13, UR6, UR4, 0xb ;  /* 0x00000004060d7291 */ /* 0x000fe2000f8e583f */
[----:B------:R-:W-:Y:S01]  /*1790*/  UMOV UR11, 0x40000040 ;  /* 0x40000040000b7882 */ /* 0x000fe20000000000 */
[----:B------:R-:W-:Y:S02]  /*17a0*/  UMOV UR9, 0x40000040 ;  /* 0x4000004000097882 */ /* 0x000fe40000000000 */
[----:B------:R-:W-:Y:S01]  /*17b0*/  UIADD3 UR14, UR13, 0x400, URZ ;  /* 0x000004000d0e7890 */ /* 0x000fe2000fffe03f */
[----:B------:R-:W-:Y:S02]  /*17c0*/  UMOV UR10, UR12 ;  /* 0x0000000c000a7c82 */ /* 0x000fe40008000000 */
[----:B------:R-:W-:Y:S02]  /*17d0*/  UMOV UR8, UR13 ;  /* 0x0000000d00087c82 */ /* 0x000fe40008000000 */
[----:B------:R-:W-:Y:S01]  /*17e0*/  HGMMA.64x64x8.F32.TF32 R56, gdesc[UR8], R56, gsb0 ;  /* 0x04e00000083879f0 */ /* 0x000fe20008002838 */
[----:B------:R-:W-:Y:S01]  /*17f0*/  UMOV UR9, 0x40000040 ;  /* 0x4000004000097882 */ /* 0x000fe20000000000 */
[----:B------:R-:W-:Y:S01]  /*1800*/  UMOV UR8, UR14 ;  /* 0x0000000e00087c82 */ /* 0x000fe20008000000 */
[----:B------:R-:W-:Y:S01]  /*1810*/  UIADD3 UR14, UR13, 0x402, URZ ;  /* 0x000004020d0e7890 */ /* 0x000fe2000fffe03f */
[----:B------:R-:W-:-:S02]  /*1820*/  WARPGROUP.DEPBAR.LE gsb0, 0x0 ;  /* 0x00008000000079c5 */ /* 0x000fc40000010000 */
        /* <DEDUP_REMOVED lines=42> */
[----:B------:R-:W-:Y:S01]  /*1ad0*/  BPT.TRAP 0x1 ;  /* 0x000000040000795c */ /* 0x000fe20000300000 */
.L_x_23:
[----:B------:R-:W-:Y:S01]  /*1ae0*/  ULEA UR8, UR7, UR15, 0x3 ;  /* 0x0000000f07087291 */ /* 0x000fe2000f8e183f */
[----:B------:R-:W-:-:S03]  /*1af0*/  ISETP.GT.U32.AND P1, PT, R19, 0x1, PT ;  /* 0x000000011300780c */ /* 0x000fc60003f24070 */
[----:B------:R-:W-:-:S04]  /*1b00*/  UIADD3 UR8, UR8, 0x18, URZ ;  /* 0x0000001808087890 */ /* 0x000fc8000fffe03f */
[----:B------:R-:W-:-:S09]  /*1b10*/  UPRMT UR8, URZ, 0x654, UR8 ;  /* 0x000006543f087896 */ /* 0x000fd20008000008 */
[----:B------:R-:W-:Y:S01]  /*1b20*/  SYNCS.ARRIVE.TRANS64.RED.A1T0 RZ, [UR8], RZ ;  /* 0x000000ffffff79a7 */ /* 0x000fe20008100408 */
[----:B------:R-:W-:Y:S05]  /*1b30*/  @P1 BRA `(.L_x_24) ;  /* 0x0000000000041947 */ /* 0x000fea0003800000 */
[----:B------:R-:W-:Y:S01]  /*1b40*/  BPT.TRAP 0x1 ;  /* 0x000000040000795c */ /* 0x000fe20000300000 */
.L_x_24:
[----:B------:R-:W-:Y:S01]  /*1b50*/  UIADD3 UR6, UR6, 0x1, URZ ;  /* 0x0000000106067890 */ /* 0x000fe2000fffe03f */
[C---:B------:R-:W-:Y:S01]  /*1b60*/  ISETP.GT.AND P1, PT, R0.reuse, 0x1, PT ;  /* 0x000000010000780c */ /* 0x040fe20003f24270 */
[----:B------:R-:W-:Y:S01]  /*1b70*/  UIADD3 UR7, UR7, 0x1, URZ ;  /* 0x0000000107077890 */ /* 0x000fe2000fffe03f */
[----:B------:R-:W-:Y:S01]  /*1b80*/  VIADD R0, R0, 0xffffffff ;  /* 0xffffffff00007836 */ /* 0x000fe20000000000 */
[----:B------:R-:W-:Y:S02]  /*1b90*/  UISETP.NE.AND UP0, UPT, UR6, 0x3, UPT ;  /* 0x000000030600788c */ /* 0x000fe4000bf05270 */
[----:B------:R-:W-:Y:S02]  /*1ba0*/  UISETP.NE.AND UP1, UPT, UR7, 0x3, UPT ;  /* 0x000000030700788c */ /* 0x000fe4000bf25270 */
[----:B------:R-:W-:Y:S02]  /*1bb0*/  USEL UR8, URZ, 0x1, UP0 ;  /* 0x000000013f087887 */ /* 0x000fe40008000000 */
[----:B------:R-:W-:-:S02]  /*1bc0*/  USEL UR6, UR6, URZ, UP0 ;  /* 0x0000003f06067287 */ /* 0x000fc40008000000 */
[----:B------:R-:W-:Y:S02]  /*1bd0*/  USEL UR7, UR7, URZ, UP1 ;  /* 0x0000003f07077287 */ /* 0x000fe40008800000 */
[----:B------:R-:W-:Y:S01]  /*1be0*/  LOP3.LUT R5, R5, UR8, RZ, 0x3c, !PT ;  /* 0x0000000805057c12 */ /* 0x000fe2000f8e3cff */
[----:B------:R-:W-:Y:S09]  /*1bf0*/  @P1 BRA `(.L_x_25) ;  /* 0xfffffff800a41947 */ /* 0x000ff2000383ffff */
.L_x_18:
[----:B------:R-:W2:Y:S02]  /*1c00*/  LDC R0, c[0x0][0x28c] ;  /* 0x0000a300ff007b82 */ /* 0x000ea40000000800 */
[----:B--2---:R-:W-:-:S13]  /*1c10*/  ISETP.GE.AND P1, PT, R0, 0x1, PT ;  /* 0x000000010000780c */ /* 0x004fda0003f26270 */
[----:B------:R-:W-:Y:S05]  /*1c20*/  @!P1 BRA `(.L_x_26) ;  /* 0x0000000000489947 */ /* 0x000fea0003800000 */
[----:B------:R-:W-:Y:S05]  /*1c30*/  @!P0 BRA `(.L_x_27) ;  /* 0x0000000000048947 */ /* 0x000fea0003800000 */
[----:B------:R-:W-:Y:S01]  /*1c40*/  BPT.TRAP 0x1 ;  /* 0x000000040000795c */ /* 0x000fe20000300000 */
.L_x_27:
[----:B------:R-:W2:Y:S01]  /*1c50*/  S2UR UR7, SR_CgaCtaId ;  /* 0x00000000000779c3 */ /* 0x000ea20000008800 */
[----:B------:R-:W-:Y:S01]  /*1c60*/  UISETP.LT.AND UP0, UPT, UR40, 0x1, UPT ;  /* 0x000000012800788c */ /* 0x000fe2000bf01270 */
[----:B------:R-:W-:-:S03]  /*1c70*/  ISETP.GT.U32.AND P0, PT, R19, 0x1, PT ;  /* 0x000000011300780c */ /* 0x000fc60003f04070 */
[----:B------:R-:W-:-:S04]  /*1c80*/  USEL UR6, UR40, 0x1, UP0 ;  /* 0x0000000128067887 */ /* 0x000fc80008000000 */
[----:B------:R-:W-:-:S04]  /*1c90*/  UIADD3 UR6, UR39, UR40, -UR6 ;  /* 0x0000002827067290 */ /* 0x000fc8000fffe806 */
[----:B------:R-:W-:-:S04]  /*1ca0*/  UIMAD.WIDE.U32 UR4, UR6, -0x55555555, URZ ;  /* 0xaaaaaaab060478a5 */ /* 0x000fc8000f8e003f */
[----:B------:R-:W-:-:S03]  /*1cb0*/  USHF.R.U32.HI UR4, URZ, 0x1, UR5 ;  /* 0x000000013f047899 */ /* 0x000fc60008011605 */
[----:B------:R-:W-:Y:S01]  /*1cc0*/  UMOV UR5, 0x400 ;  /* 0x0000040000057882 */ /* 0x000fe20000000000 */
[----:B------:R-:W-:Y:S02]  /*1cd0*/  UIMAD UR6, UR4, -0x3, UR6 ;  /* 0xfffffffd040678a4 */ /* 0x000fe4000f8e0206 */
[----:B--2---:R-:W-:-:S04]  /*1ce0*/  ULEA UR5, UR7, UR5, 0x18 ;  /* 0x0000000507057291 */ /* 0x004fc8000f8ec03f */
[----:B------:R-:W-:-:S04]  /*1cf0*/  ULEA UR6, UR6, UR5, 0x3 ;  /* 0x0000000506067291 */ /* 0x000fc8000f8e183f */
[----:B------:R-:W-:-:S04]  /*1d00*/  UIADD3 UR6, UR6, 0x18, URZ ;  /* 0x0000001806067890 */ /* 0x000fc8000fffe03f */
[----:B------:R-:W-:-:S09]  /*1d10*/  UPRMT UR6, URZ, 0x654, UR6 ;  /* 0x000006543f067896 */ /* 0x000fd20008000006 */
[----:B------:R-:W-:Y:S01]  /*1d20*/  SYNCS.ARRIVE.TRANS64.RED.A1T0 RZ, [UR6], RZ ;  /* 0x000000ffffff79a7 */ /* 0x000fe20008100406 */
[----:B------:R-:W-:Y:S05]  /*1d30*/  @P0 BRA `(.L_x_26) ;  /* 0x0000000000040947 */ /* 0x000fea0003800000 */
[----:B------:R-:W-:Y:S01]  /*1d40*/  BPT.TRAP 0x1 ;  /* 0x000000040000795c */ /* 0x000fe20000300000 */
.L_x_26:
[----:B------:R-:W2:Y:S01]  /*1d50*/  LDC R6, c[0x0][0x288] ;  /* 0x0000a200ff067b82 */ /* 0x000ea20000000800 */
[----:B------:R-:W-:Y:S01]  /*1d60*/  LOP3.LUT R0, R22, 0x1, RZ, 0xc0, !PT ;  /* 0x0000000116007812 */ /* 0x000fe200078ec0ff */
[----:B------:R-:W-:Y:S01]  /*1d70*/  UIADD3 UR39, UR40, UR39, URZ ;  /* 0x0000002728277290 */ /* 0x000fe2000fffe03f */
[----:B01----:R-:W-:Y:S01]  /*1d80*/  SHF.R.U32.HI R3, RZ, 0x2, R18 ;  /* 0x00000002ff037819 */ /* 0x003fe20000011612 */
[----:B------:R-:W-:Y:S01]  /*1d90*/  ULDC UR7, c[0x0][0x284] ;  /* 0x0000a10000077ab9 */ /* 0x000fe20000000800 */
[----:B------:R-:W-:Y:S01]  /*1da0*/  LOP3.LUT R4, R18, 0x60, RZ, 0xc0, !PT ;  /* 0x0000006012047812 */ /* 0x000fe200078ec0ff */
[----:B------:R-:W-:Y:S01]  /*1db0*/  IMAD.SHL.U32 R8, R0, 0x40, RZ ;  /* 0x0000004000087824 */ /* 0x000fe200078e00ff */
[----:B------:R-:W-:Y:S01]  /*1dc0*/  LOP3.LUT R3, R3, 0x7, RZ, 0xc0, !PT ;  /* 0x0000000703037812 */ /* 0x000fe200078ec0ff */
[----:B------:R-:W-:Y:S01]  /*1dd0*/  UISETP.GT.U32.AND UP0, UPT, UR39, 0x2, UPT ;  /* 0x000000022700788c */ /* 0x000fe2000bf04070 */
[----:B------:R-:W-:Y:S01]  /*1de0*/  SHF.R.U32.HI R4, RZ, 0x1, R4 ;  /* 0x00000001ff047819 */ /* 0x000fe20000011604 */
[----:B------:R-:W-:Y:S01]  /*1df0*/  UISETP.GE.U32.AND UP1, UPT, UR40, 0x3, UPT ;  /* 0x000000032800788c */ /* 0x000fe2000bf26070 */
[----:B------:R-:W-:Y:S01]  /*1e00*/  LOP3.LUT R5, R18, 0x3, RZ, 0xc0, !PT ;  /* 0x0000000312057812 */ /* 0x000fe200078ec0ff */
[----:B------:R-:W-:Y:S01]  /*1e10*/  UISETP.LT.U32.AND UP0, UPT, UR40, 0x3, UP0 ;  /* 0x000000032800788c */ /* 0x000fe20008701070 */
[--C-:B------:R-:W-:Y:S01]  /*1e20*/  IADD3 R7, RZ, -R4, -R3.reuse ;  /* 0x80000004ff077210 */ /* 0x100fe20007ffe803 */
[----:B------:R-:W-:Y:S01]  /*1e30*/  ULDC.64 UR8, c[0x0][0x5d0] ;  /* 0x0001740000087ab9 */ /* 0x000fe20000000a00 */
[----:B------:R-:W-:Y:S01]  /*1e40*/  SHF.L.U32 R9, R90, 0x6, RZ ;  /* 0x000000065a097819 */ /* 0x000fe200000006ff */
[----:B------:R-:W-:Y:S01]  /*1e50*/  IMAD.SHL.U32 R90, R18, 0x2, RZ ;  /* 0x00000002125a7824 */ /* 0x000fe200078e00ff */
[----:B------:R-:W-:Y:S01]  /*1e60*/  LOP3.LUT R3, R8, 0x40, R3, 0xe2, !PT ;  /* 0x0000004008037812 */ /* 0x000fe200078ee203 */
[----:B------:R-:W-:Y:S01]  /*1e70*/  UIMAD.WIDE.U32 UR4, UR39, -0x55555555, URZ ;  /* 0xaaaaaaab270478a5 */ /* 0x000fe2000f8e003f */
[----:B------:R-:W-:Y:S01]  /*1e80*/  SHF.R.S32.HI R15, RZ, 0x1f, R23 ;  /* 0x0000001fff0f7819 */ /* 0x000fe20000011417 */
[----:B------:R-:W-:Y:S01]  /*1e90*/  USEL UR6, URZ, 0x1, !UP0 ;  /* 0x000000013f067887 */ /* 0x000fe2000c000000 */
[C---:B------:R-:W-:Y:S01]  /*1ea0*/  LOP3.LUT R90, R9.reuse, 0x6, R90, 0xf8, !PT ;  /* 0x00000006095a7812 */ /* 0x040fe200078ef85a */
[C---:B------:R-:W-:Y:S01]  /*1eb0*/  IMAD.WIDE R10, R92.reuse, 0x100, RZ ;  /* 0x000001005c0a7825 */ /* 0x040fe200078e02ff */
[----:B------:R-:W-:Y:S01]  /*1ec0*/  USHF.R.U32.HI UR4, URZ, 0x1, UR5 ;  /* 0x000000013f047899 */ /* 0x000fe20008011605 */
[----:B--2---:R-:W-:Y:S01]  /*1ed0*/  ISETP.GE.AND P0, PT, R9, R6, PT ;  /* 0x000000060900720c */ /* 0x004fe20003f06270 */
[----:B------:R-:W-:Y:S01]  /*1ee0*/  ULOP3.LUT UR38, UR38, UR6, URZ, 0x3c, !UPT ;  /* 0x0000000626267292 */ /* 0x000fe2000f8e3c3f */
[----:B------:R-:W-:Y:S01]  /*1ef0*/  IMAD R8, R5, -0x2, R6 ;  /* 0xfffffffe05087824 */ /* 0x000fe200078e0206 */
[----:B------:R-:W-:Y:S01]  /*1f00*/  SHF.R.S32.HI R91, RZ, 0x1f, R90 ;  /* 0x0000001fff5b7819 */ /* 0x000fe2000001145a */
[----:B------:R-:W-:Y:S01]  /*1f10*/  IMAD.SHL.U32 R5, R92, 0x100, RZ ;  /* 0x000001005c057824 */ /* 0x000fe200078e00ff */
[----:B------:R-:W-:Y:S01]  /*1f20*/  LOP3.LUT R115, R10, R3, R4, 0xfe, !PT ;  /* 0x000000030a737212 */ /* 0x000fe200078efe04 */
[----:B------:R-:W-:Y:S01]  /*1f30*/  IMAD R6, R15, UR8, RZ ;  /* 0x000000080f067c24 */ /* 0x000fe2000f8e02ff */
[----:B------:R-:W-:Y:S01]  /*1f40*/  UIMAD UR39, UR4, -0x3, UR39 ;  /* 0xfffffffd042778a4 */ /* 0x000fe2000f8e0227 */
[----:B------:R-:W-:Y:S01]  /*1f50*/  IMAD R0, R0, -0x40, R7 ;  /* 0xffffffc000007824 */ /* 0x000fe200078e0207 */
[----:B------:R-:W-:Y:S01]  /*1f60*/  ISETP.GE.OR P0, PT, R5, UR7, P0 ;  /* 0x0000000705007c0c */ /* 0x000fe20008706670 */
[C---:B------:R-:W-:Y:S01]  /*1f70*/  IMAD R13, R23.reuse, UR9, R6 ;  /* 0x00000009170d7c24 */ /* 0x040fe2000f8e0206 */
[----:B------:R-:W-:Y:S01]  /*1f80*/  @UP1 ULOP3.LUT UR38, UR38, 0x1, UR4, 0x78, !UPT ;  /* 0x0000000126261892 */ /* 0x000fe2000f8e7804 */
[----:B------:R-:W-:Y:S01]  /*1f90*/  IMAD.WIDE.U32 R6, R23, UR8, R90 ;  /* 0x0000000817067c25 */ /* 0x000fe2000f8e005a */
[----:B------:R-:W-:-:S03]  /*1fa0*/  IADD3 R3, -R5, UR7, R0 ;  /* 0x0000000705037c10 */ /* 0x000fc6000fffe100 */
[----:B------:R-:W-:Y:S02]  /*1fb0*/  IMAD.IADD R7, R7, 0x1, R13 ;  /* 0x0000000107077824 */ /* 0x000fe400078e020d */
[----:B------:R-:W-:Y:S02]  /*1fc0*/  IMAD.IADD R4, R8, 0x1, -R9 ;  /* 0x0000000108047824 */ /* 0x000fe400078e0a09 */
[----:B------:R-:W-:Y:S02]  /*1fd0*/  IMAD.MOV.U32 R0, RZ, RZ, -0x1 ;  /* 0xffffffffff007424 */ /* 0x000fe400078e00ff */
[----:B------:R-:W-:Y:S05]  /*1fe0*/  @P0 BRA `(.L_x_28) ;  /* 0x0000003c002c0947 */ /* 0x000fea0003800000 */
[----:B------:R-:W0:Y:S01]  /*1ff0*/  LDC.64 R112, c[0x0][0x5c8] ;  /* 0x00017200ff707b82 */ /* 0x000e220000000a00 */
[----:B-----5:R-:W-:Y:S01]  /*2000*/  FSETP.NEU.AND P1, PT, R89, RZ, PT ;  /* 0x000000ff5900720b */ /* 0x020fe20003f2d000 */
[----:B------:R-:W-:Y:S01]  /*2010*/  BSSY B0, `(.L_x_28) ;  /* 0x00003c8000007945 */ /* 0x000fe20003800000 */
[----:B------:R-:W-:-:S04]  /*2020*/  ISETP.GT.AND P6, PT, R4, RZ, PT ;  /* 0x000000ff0400720c */ /* 0x000fc80003fc4270 */
[----:B------:R-:W-:Y:S01]  /*2030*/  ISETP.GT.AND P0, PT, R3, RZ, P6 ;  /* 0x000000ff0300720c */ /* 0x000fe20003704270 */
[-C--:B0-----:R-:W-:Y:S02]  /*2040*/  IMAD R8, R11, R112.reuse, RZ ;  /* 0x000000700b087224 */ /* 0x081fe400078e02ff */
[----:B------:R-:W-:-:S04]  /*2050*/  IMAD.WIDE.U32 R12, R115, R112, R6 ;  /* 0x00000070730c7225 */ /* 0x000fc800078e0006 */
[----:B------:R-:W-:-:S04]  /*2060*/  IMAD R5, R115, R113, R8 ;  /* 0x0000007173057224 */ /* 0x000fc800078e0208 */
[----:B------:R-:W-:Y:S01]  /*2070*/  IMAD.IADD R105, R13, 0x1, R5 ;  /* 0x000000010d697824 */ /* 0x000fe200078e0205 */
[----:B------:R-:W-:Y:S06]  /*2080*/  @!P1 BRA `(.L_x_29) ;  /* 0x00000028008c9947 */ /* 0x000fec0003800000 */
[----:B------:R-:W0:Y:S01]  /*2090*/  LDC.64 R94, c[0x0][0x5b8] ;  /* 0x00016e00ff5e7b82 */ /* 0x000e220000000a00 */
[----:B------:R-:W-:-:S07]  /*20a0*/  ULDC.64 UR4, c[0x0][0x5c0] ;  /* 0x0001700000047ab9 */ /* 0x000fce0000000a00 */
[----:B------:R-:W1:Y:S08]  /*20b0*/  LDC.64 R100, c[0x0][0x5b0] ;  /* 0x00016c00ff647b82 */ /* 0x000e700000000a00 */
[----:B------:R-:W2:Y:S01]  /*20c0*/  LDC.64 R92, c[0x0][0x5a8] ;  /* 0x00016a00ff5c7b82 */ /* 0x000ea20000000a00 */
[-C--:B0-----:R-:W-:Y:S02]  /*20d0*/  IMAD R6, R15, R94.reuse, RZ ;  /* 0x0000005e0f067224 */ /* 0x081fe400078e02ff */
[----:B------:R-:W-:-:S04]  /*20e0*/  IMAD.WIDE.U32 R98, R23, R94, R90 ;  /* 0x0000005e17627225 */ /* 0x000fc800078e005a */
[----:B------:R-:W-:Y:S01]  /*20f0*/  IMAD R111, R23, R95, R6 ;  /* 0x0000005f176f7224 */ /* 0x000fe200078e0206 */
[----:B------:R-:W-:Y:S01]  /*2100*/  MOV R96, R98 ;  /* 0x0000006200607202 */ /* 0x000fe20000000f00 */
[-C--:B-1----:R-:W-:Y:S02]  /*2110*/  IMAD R6, R11, R100.reuse, RZ ;  /* 0x000000640b067224 */ /* 0x082fe400078e02ff */
[----:B------:R-:W-:Y:S02]  /*2120*/  IMAD.IADD R97, R99, 0x1, R111 ;  /* 0x0000000163617824 */ /* 0x000fe400078e026f */
[C---:B------:R-:W-:Y:S02]  /*2130*/  IMAD R21, R115.reuse, R101, R6 ;  /* 0x0000006573157224 */ /* 0x040fe400078e0206 */
[----:B------:R-:W-:-:S04]  /*2140*/  IMAD.WIDE.U32 R6, R115, R100, R96 ;  /* 0x0000006473067225 */ /* 0x000fc800078e0060 */
[----:B------:R-:W-:Y:S01]  /*2150*/  IMAD.IADD R5, R7, 0x1, R21 ;  /* 0x0000000107057824 */ /* 0x000fe200078e0215 */
[----:B--2---:R-:W-:-:S04]  /*2160*/  LEA R8, P1, R6, R92, 0x2 ;  /* 0x0000005c06087211 */ /* 0x004fc800078210ff */
[----:B------:R-:W-:-:S05]  /*2170*/  LEA.HI.X R9, R6, R93, R5, 0x2, P1 ;  /* 0x0000005d06097211 */ /* 0x000fca00008f1405 */
[----:B------:R0:W2:Y:S01]  /*2180*/  @P0 LDG.E.LTC128B R20, desc[UR36][R8.64] ;  /* 0x0000002408140981 */ /* 0x0000a2000c1e1920 */
[----:B------:R-:W-:Y:S01]  /*2190*/  IMAD.WIDE.U32 R6, R115, R100, R90 ;  /* 0x0000006473067225 */ /* 0x000fe200078e005a */
[----:B------:R-:W-:Y:S01]  /*21a0*/  ISETP.GT.AND P5, PT, R4, 0x1, PT ;  /* 0x000000010400780c */ /* 0x000fe20003fa4270 */
[----:B------:R-:W-:Y:S01]  /*21b0*/  BSSY B1, `(.L_x_30) ;  /* 0x0000017000017945 */ /* 0x000fe20003800000 */
[----:B------:R-:W-:Y:S01]  /*21c0*/  LEA R14, P1, R12, UR4, 0x2 ;  /* 0x000000040c0e7c11 */ /* 0x000fe2000f8210ff */
[----:B------:R-:W-:Y:S01]  /*21d0*/  IMAD.IADD R7, R21, 0x1, R7 ;  /* 0x0000000115077824 */ /* 0x000fe200078e0207 */
[C---:B------:R-:W-:Y:S01]  /*21e0*/  SHF.L.U64.HI R103, R100.reuse, 0x3, R101 ;  /* 0x0000000364677819 */ /* 0x040fe20000010265 */
[----:B------:R-:W-:Y:S01]  /*21f0*/  IMAD.SHL.U32 R102, R100, 0x8, RZ ;  /* 0x0000000864667824 */ /* 0x000fe200078e00ff */
[----:B------:R-:W-:Y:S01]  /*2200*/  ISETP.GT.AND P3, PT, R3, RZ, P5 ;  /* 0x000000ff0300720c */ /* 0x000fe20002f64270 */
[----:B------:R-:W-:Y:S01]  /*2210*/  IMAD.WIDE.U32 R6, R23, R94, R6 ;  /* 0x0000005e17067225 */ /* 0x000fe200078e0006 */
[----:B------:R-:W-:-:S02]  /*2220*/  LEA.HI.X R15, R12, UR5, R105, 0x2, P1 ;  /* 0x000000050c0f7c11 */ /* 0x000fc400088f1469 */
[----:B------:R-:W-:Y:S01]  /*2230*/  P2R R105, PR, RZ, 0x20 ;  /* 0x00000020ff697803 */ /* 0x000fe20000000000 */
[----:B------:R-:W-:Y:S01]  /*2240*/  IMAD.IADD R7, R111, 0x1, R7 ;  /* 0x000000016f077824 */ /* 0x000fe200078e0207 */
[----:B0-----:R-:W-:Y:S01]  /*2250*/  LEA R8, P1, R6, R92, 0x2 ;  /* 0x0000005c06087211 */ /* 0x001fe200078210ff */
[----:B------:R-:W-:-:S03]  /*2260*/  IMAD.WIDE.U32 R12, R115, R100, R102 ;  /* 0x00000064730c7225 */ /* 0x000fc600078e0066 */
[----:B------:R-:W-:Y:S01]  /*2270*/  LEA.HI.X R9, R6, R93, R7, 0x2, P1 ;  /* 0x0000005d06097211 */ /* 0x000fe200008f1407 */
[----:B------:R-:W-:Y:S02]  /*2280*/  IMAD.IADD R21, R21, 0x1, R13 ;  /* 0x0000000115157824 */ /* 0x000fe400078e020d */
[----:B--2---:R-:W-:-:S04]  /*2290*/  FMUL R5, R20, R89 ;  /* 0x0000005914057220 */ /* 0x004fc80000400000 */
[----:B------:R-:W-:Y:S01]  /*22a0*/  FFMA R95, R56, R88, R5 ;  /* 0x00000058385f7223 */ /* 0x000fe20000000005 */
[----:B------:R-:W-:-:S04]  /*22b0*/  IADD3 R5, P1, R98, R12, RZ ;  /* 0x0000000c62057210 */ /* 0x000fc80007f3e0ff */
[----:B------:R0:W-:Y:S01]  /*22c0*/  @P0 STG.E desc[UR36][R14.64], R95 ;  /* 0x0000005f0e000986 */ /* 0x0001e2000c101924 */
[----:B------:R-:W-:Y:S01]  /*22d0*/  ISETP.GT.AND P0, PT, R3, 0x8, P6 ;  /* 0x000000080300780c */ /* 0x000fe20003704270 */
[----:B------:R-:W-:Y:S01]  /*22e0*/  IMAD.X R106, R21, 0x1, R97, P1 ;  /* 0x00000001156a7824 */ /* 0x000fe200008e0661 */
[----:B------:R-:W-:Y:S01]  /*22f0*/  LEA R6, P2, R5, R92, 0x2 ;  /* 0x0000005c05067211 */ /* 0x000fe200078410ff */
[----:B------:R-:W-:-:S12]  /*2300*/  @!P3 BRA `(.L_x_31) ;  /* 0x000000000004b947 */ /* 0x000fd80003800000 */
[----:B------:R1:W5:Y:S02]  /*2310*/  LDG.E.LTC128B R20, desc[UR36][R8.64+0x4] ;  /* 0x0000042408147981 */ /* 0x000364000c1e1920 */
.L_x_31:
[----:B------:R-:W-:Y:S05]  /*2320*/  BSYNC B1 ;  /* 0x0000000000017941 */ /* 0x000fea0003800000 */
.L_x_30:
[----:B-----5:R-:W-:Y:S01]  /*2330*/  FMUL R56, R20, R89 ;  /* 0x0000005914387220 */ /* 0x020fe20000400000 */
[----:B------:R-:W-:Y:S01]  /*2340*/  LEA.HI.X R7, R5, R93, R106, 0x2, P2 ;  /* 0x0000005d05077211 */ /* 0x000fe200010f146a */
[----:B------:R-:W-:Y:S02]  /*2350*/  IMAD.MOV.U32 R106, RZ, RZ, R20 ;  /* 0x000000ffff6a7224 */ /* 0x000fe400078e0014 */
[----:B------:R-:W-:-:S05]  /*2360*/  FFMA R107, R57, R88, R56 ;  /* 0x00000058396b7223 */ /* 0x000fca0000000038 */
[----:B------:R2:W-:Y:S04]  /*2370*/  @P3 STG.E desc[UR36][R14.64+0x4], R107 ;  /* 0x0000046b0e003986 */ /* 0x0005e8000c101924 */
[----:B------:R-:W3:Y:S01]  /*2380*/  @P0 LDG.E.LTC128B R106, desc[UR36][R6.64] ;  /* 0x00000024066a0981 */ /* 0x000ee2000c1e1920 */
[----:B------:R-:W-:Y:S01]  /*2390*/  IADD3 R56, P1, R90, R12, RZ ;  /* 0x0000000c5a387210 */ /* 0x000fe20007f3e0ff */
[C---:B0-----:R-:W-:Y:S01]  /*23a0*/  IMAD.SHL.U32 R95, R112.reuse, 0x20, RZ ;  /* 0x00000020705f7824 */ /* 0x041fe200078e00ff */
[----:B------:R-:W-:Y:S01]  /*23b0*/  SHF.L.U64.HI R109, R112, 0x5, R113 ;  /* 0x00000005706d7819 */ /* 0x000fe20000010271 */
[----:B------:R-:W-:Y:S01]  /*23c0*/  BSSY B1, `(.L_x_32) ;  /* 0x0000013000017945 */ /* 0x000fe20003800000 */
[----:B------:R-:W-:Y:S02]  /*23d0*/  IADD3.X R57, R91, R21, RZ, P1, !PT ;  /* 0x000000155b397210 */ /* 0x000fe40000ffe4ff */
[----:B------:R-:W-:-:S02]  /*23e0*/  IADD3 R20, P1, R95, R14, RZ ;  /* 0x0000000e5f147210 */ /* 0x000fc40007f3e0ff */
[----:B------:R-:W-:Y:S01]  /*23f0*/  ISETP.GT.AND P4, PT, R4, 0x8, PT ;  /* 0x000000080400780c */ /* 0x000fe20003f84270 */
[----:B------:R-:W-:-:S03]  /*2400*/  IMAD.WIDE.U32 R56, R23, R94, R56 ;  /* 0x0000005e17387225 */ /* 0x000fc600078e0038 */
[----:B--2---:R-:W-:Y:S01]  /*2410*/  P2R R107, PR, RZ, 0x10 ;  /* 0x00000010ff6b7803 */ /* 0x004fe20000000000 */
[----:B------:R-:W-:Y:S01]  /*2420*/  IMAD.X R21, R109, 0x1, R15, P1 ;  /* 0x000000016d157824 */ /* 0x000fe200008e060f */
[----:B------:R-:W-:Y:S01]  /*2430*/  ISETP.GT.AND P1, PT, R3, 0x8, P5 ;  /* 0x000000080300780c */ /* 0x000fe20002f24270 */
[----:B------:R-:W-:Y:S01]  /*2440*/  IMAD.IADD R13, R111, 0x1, R57 ;  /* 0x000000016f0d7824 */ /* 0x000fe200078e0239 */
[----:B------:R-:W-:-:S04]  /*2450*/  LEA R12, P2, R56, R92, 0x2 ;  /* 0x0000005c380c7211 */ /* 0x000fc800078410ff */
[----:B------:R-:W-:Y:S01]  /*2460*/  LEA.HI.X R13, R56, R93, R13, 0x2, P2 ;  /* 0x0000005d380d7211 */ /* 0x000fe200010f140d */
[----:B---3--:R-:W-:-:S04]  /*2470*/  FMUL R5, R106, R89 ;  /* 0x000000596a057220 */ /* 0x008fc80000400000 */
[----:B------:R-:W-:Y:S01]  /*2480*/  FFMA R57, R58, R88, R5 ;  /* 0x000000583a397223 */ /* 0x000fe20000000005 */
[----:B------:R-:W-:-:S04]  /*2490*/  IMAD.SHL.U32 R5, R112, 0x200, RZ ;  /* 0x0000020070057824 */ /* 0x000fc800078e00ff */
[----:B------:R0:W-:Y:S01]  /*24a0*/  @P0 STG.E desc[UR36][R20.64], R57 ;  /* 0x0000003914000986 */ /* 0x0001e2000c101924 */
[----:B------:R-:W-:Y:S02]  /*24b0*/  IADD3 R6, P0, P2, R5, R14, R95 ;  /* 0x0000000e05067210 */ /* 0x000fe40007a1e05f */
[----:B------:R-:W-:Y:S01]  /*24c0*/  SHF.L.U64.HI R95, R112, 0x9, R113 ;  /* 0x00000009705f7819 */ /* 0x000fe20000010271 */
[----:B------:R-:W-:Y:S10]  /*24d0*/  @!P1 BRA `(.L_x_33) ;  /* 0x0000000000049947 */ /* 0x000ff40003800000 */
[----:B------:R2:W5:Y:S02]  /*24e0*/  LDG.E.LTC128B R106, desc[UR36][R12.64+0x4] ;  /* 0x000004240c6a7981 */ /* 0x000564000c1e1920 */
.L_x_33:
[----:B------:R-:W-:Y:S05]  /*24f0*/  BSYNC B1 ;  /* 0x0000000000017941 */ /* 0x000fea0003800000 */
.L_x_32:
[----:B-----5:R-:W-:Y:S01]  /*2500*/  FMUL R56, R106, R89 ;  /* 0x000000596a387220 */ /* 0x020fe20000400000 */
[----:B------:R-:W-:Y:S01]  /*2510*/  IADD3.X R7, R95, R15, R109, P0, P2 ;  /* 0x0000000f5f077210 */ /* 0x000fe200007e446d */
[----:B------:R-:W-:Y:S01]  /*2520*/  BSSY B1, `(.L_x_34) ;  /* 0x0000008000017945 */ /* 0x000fe20003800000 */
[----:B------:R-:W-:Y:S01]  /*2530*/  ISETP.GT.AND P0, PT, R3, RZ, P4 ;  /* 0x000000ff0300720c */ /* 0x000fe20002704270 */
[----:B------:R-:W-:Y:S01]  /*2540*/  FFMA R59, R59, R88, R56 ;  /* 0x000000583b3b7223 */ /* 0x000fe20000000038 */
[----:B------:R-:W-:-:S04]  /*2550*/  ISETP.GT.AND P3, PT, R4, 0x9, PT ;  /* 0x000000090400780c */ /* 0x000fc80003f64270 */
[----:B------:R3:W-:Y:S01]  /*2560*/  @P1 STG.E desc[UR36][R20.64+0x4], R59 ;  /* 0x0000043b14001986 */ /* 0x0007e2000c101924 */
[----:B------:R-:W-:-:S06]  /*2570*/  P2R R109, PR, RZ, 0x8 ;  /* 0x00000008ff6d7803 */ /* 0x000fcc0000000000 */
[----:B------:R-:W-:Y:S05]  /*2580*/  @!P0 BRA `(.L_x_35) ;  /* 0x0000000000048947 */ /* 0x000fea0003800000 */
[----:B------:R4:W5:Y:S02]  /*2590*/  LDG.E.LTC128B R106, desc[UR36][R8.64+0x20] ;  /* 0x00002024086a7981 */ /* 0x000964000c1e1920 */
.L_x_35:
[----:B------:R-:W-:Y:S05]  /*25a0*/  BSYNC B1 ;  /* 0x0000000000017941 */ /* 0x000fea0003800000 */
.L_x_34:
[----:B0----5:R-:W-:Y:S01]  /*25b0*/  FMUL R57, R106, R89 ;  /* 0x000000596a397220 */ /* 0x021fe20000400000 */
[----:B------:R-:W-:Y:S01]  /*25c0*/  ISETP.GT.AND P1, PT, R3, RZ, P3 ;  /* 0x000000ff0300720c */ /* 0x000fe20001f24270 */
[----:B------:R-:W-:Y:S02]  /*25d0*/  BSSY B1, `(.L_x_36) ;  /* 0x0000005000017945 */ /* 0x000fe40003800000 */
[----:B------:R-:W-:-:S05]  /*25e0*/  FFMA R57, R60, R88, R57 ;  /* 0x000000583c397223 */ /* 0x000fca0000000039 */
[----:B------:R0:W-:Y:S05]  /*25f0*/  @P0 STG.E desc[UR36][R14.64+0x20], R57 ;  /* 0x000020390e000986 */ /* 0x0001ea000c101924 */
[----:B------:R-:W-:Y:S05]  /*2600*/  @!P1 BRA `(.L_x_37) ;  /* 0x0000000000049947 */ /* 0x000fea0003800000 */
[----:B------:R0:W5:Y:S02]  /*2610*/  LDG.E.LTC128B R106, desc[UR36][R8.64+0x24] ;  /* 0x00002424086a7981 */ /* 0x000164000c1e1920 */
.L_x_37:
[----:B------:R-:W-:Y:S05]  /*2620*/  BSYNC B1 ;  /* 0x0000000000017941 */ /* 0x000fea0003800000 */
.L_x_36:
[----:B-----5:R-:W-:Y:S01]  /*2630*/  FMUL R56, R106, R89 ;  /* 0x000000596a387220 */ /* 0x020fe20000400000 */
[----:B------:R-:W-:Y:S01]  /*2640*/  ISETP.GT.AND P0, PT, R3, 0x8, P4 ;  /* 0x000000080300780c */ /* 0x000fe20002704270 */
[----:B------:R-:W-:Y:S02]  /*2650*/  BSSY B1, `(.L_x_38) ;  /* 0x0000005000017945 */ /* 0x000fe40003800000 */
[----:B------:R-:W-:-:S05]  /*2660*/  FFMA R61, R61, R88, R56 ;  /* 0x000000583d3d7223 */ /* 0x000fca0000000038 */
[----:B------:R0:W-:Y:S05]  /*2670*/  @P1 STG.E desc[UR36][R14.64+0x24], R61 ;  /* 0x0000243d0e001986 */ /* 0x0001ea000c101924 */
[----:B------:R-:W-:Y:S05]  /*2680*/  @!P0 BRA `(.L_x_39) ;  /* 0x0000000000048947 */ /* 0x000fea0003800000 */
[----:B------:R0:W5:Y:S02]  /*2690*/  LDG.E.LTC128B R106, desc[UR36][R12.64+0x20] ;  /* 0x000020240c6a7981 */ /* 0x000164000c1e1920 */
.L_x_39:
[----:B------:R-:W-:Y:S05]  /*26a0*/  BSYNC B1 ;  /* 0x0000000000017941 */ /* 0x000fea0003800000 */
.L_x_38:
[----:B0----5:R-:W-:Y:S01]  /*26b0*/  FMUL R57, R106, R89 ;  /* 0x000000596a397220 */ /* 0x021fe20000400000 */
[----:B------:R-:W-:Y:S01]  /*26c0*/  ISETP.GT.AND P1, PT, R3, 0x8, P3 ;  /* 0x000000080300780c */ /* 0x000fe20001f24270 */
[----:B------:R-:W-:Y:S02]  /*26d0*/  BSSY B1, `(.L_x_40) ;  /* 0x0000005000017945 */ /* 0x000fe40003800000 */
[----:B------:R-:W-:-:S05]  /*26e0*/  FFMA R57, R62, R88, R57 ;  /* 0x000000583e397223 */ /* 0x000fca0000000039 */
[----:B------:R0:W-:Y:S05]  /*26f0*/  @P0 STG.E desc[UR36][R20.64+0x20], R57 ;  /* 0x0000203914000986 */ /* 0x0001ea000c101924 */
[----:B------:R-:W-:Y:S05]  /*2700*/  @!P1 BRA `(.L_x_41) ;  /* 0x0000000000049947 */ /* 0x000fea0003800000 */
[----:B------:R0:W5:Y:S02]  /*2710*/  LDG.E.LTC128B R106, desc[UR36][R12.64+0x24] ;  /* 0x000024240c6a7981 */ /* 0x000164000c1e1920 */
.L_x_41:
[----:B------:R-:W-:Y:S05]  /*2720*/  BSYNC B1 ;  /* 0x0000000000017941 */ /* 0x000fea0003800000 */
.L_x_40:
[----:B-----5:R-:W-:Y:S01]  /*2730*/  FMUL R10, R106, R89 ;  /* 0x000000596a0a7220 */ /* 0x020fe20000400000 */
[----:B------:R-:W-:Y:S01]  /*2740*/  IADD3 R115, P0, R115, 0x80, RZ ;  /* 0x0000008073737810 */ /* 0x000fe20007f1e0ff */
[----:B------:R-:W-:Y:S01]  /*2750*/  BSSY B1, `(.L_x_42) ;  /* 0x000000c000017945 */ /* 0x000fe20003800000 */
[----:B------:R-:W-:Y:S01]  /*2760*/  ISETP.GT.AND P2, PT, R4, 0x10, PT ;  /* 0x000000100400780c */ /* 0x000fe20003f44270 */
[----:B------:R-:W-:Y:S02]  /*2770*/  FFMA R63, R63, R88, R10 ;  /* 0x000000583f3f7223 */ /* 0x000fe4000000000a */
[----:B------:R-:W-:Y:S01]  /*2780*/  IMAD.X R11, RZ, RZ, R11, P0 ;  /* 0x000000ffff0b7224 */ /* 0x000fe200000e060b */
[----:B------:R-:W-:Y:S01]  /*2790*/  ISETP.GT.AND P0, PT, R3, RZ, P2 ;  /* 0x000000ff0300720c */ /* 0x000fe20001704270 */
[----:B0-----:R-:W-:Y:S01]  /*27a0*/  IMAD.WIDE.U32 R56, R115, R100, R90 ;  /* 0x0000006473387225 */ /* 0x001fe200078e005a */
[----:B------:R0:W-:Y:S01]  /*27b0*/  @P1 STG.E desc[UR36][R20.64+0x24], R63 ;  /* 0x0000243f14001986 */ /* 0x0001e2000c101924 */
[----:B------:R-:W-:-:S02]  /*27c0*/  P2R R108, PR, RZ, 0x4 ;  /* 0x00000004ff6c7803 */ /* 0x000fc40000000000 */
[----:B------:R-:W-:-:S04]  /*27d0*/  IMAD R10, R11, R100, RZ ;  /* 0x000000640b0a7224 */ /* 0x000fc800078e02ff */
[----:B------:R-:W-:-:S04]  /*27e0*/  IMAD R101, R115, R101, R10 ;  /* 0x0000006573657224 */ /* 0x000fc800078e020a */
[----:B------:R-:W-:Y:S05]  /*27f0*/  @!P0 BRA `(.L_x_43) ;  /* 0x0000000000048947 */ /* 0x000fea0003800000 */
[----:B------:R0:W5:Y:S02]  /*2800*/  LDG.E.LTC128B R106, desc[UR36][R8.64+0x40] ;  /* 0x00004024086a7981 */ /* 0x000164000c1e1920 */
.L_x_43:
[----:B------:R-:W-:Y:S05]  /*2810*/  BSYNC B1 ;  /* 0x0000000000017941 */ /* 0x000fea0003800000 */
.L_x_42:
[----:B-----5:R-:W-:Y:S01]  /*2820*/  FMUL R11, R106, R89 ;  /* 0x000000596a0b7220 */ /* 0x020fe20000400000 */
[----:B------:R-:W-:Y:S01]  /*2830*/  IMAD.IADD R57, R101, 0x1, R57 ;  /* 0x0000000165397824 */ /* 0x000fe200078e0239 */
[----:B------:R-:W-:Y:S01]  /*2840*/  ISETP.GT.AND P1, PT, R4, 0x11, PT ;  /* 0x000000110400780c */ /* 0x000fe20003f24270 */
[----:B0-----:R-:W-:-:S04]  /*2850*/  IMAD.WIDE.U32 R62, R115, R100, R102 ;  /* 0x00000064733e7225 */ /* 0x001fc800078e0066 */
[----:B------:R-:W-:Y:S01]  /*2860*/  FFMA R61, R64, R88, R11 ;  /* 0x00000058403d7223 */ /* 0x000fe2000000000b */
[----:B------:R-:W-:Y:S01]  /*2870*/  BSSY B1, `(.L_x_44) ;  /* 0x0000019000017945 */ /* 0x000fe20003800000 */
[----:B------:R-:W-:-:S03]  /*2880*/  IMAD.WIDE.U32 R10, R115, R100, R96 ;  /* 0x00000064730a7225 */ /* 0x000fc600078e0060 */
[----:B------:R0:W-:Y:S01]  /*2890*/  @P0 STG.E desc[UR36][R14.64+0x40], R61 ;  /* 0x0000403d0e000986 */ /* 0x0001e2000c101924 */
[----:B------:R-:W-:Y:S01]  /*28a0*/  IMAD.IADD R11, R11, 0x1, R101 ;  /* 0x000000010b0b7824 */ /* 0x000fe200078e0265 */
[----:B------:R-:W-:Y:S01]  /*28b0*/  LEA R58, P0, R10, R92, 0x2 ;  /* 0x0000005c0a3a7211 */ /* 0x000fe200078010ff */
[----:B------:R-:W-:-:S03]  /*28c0*/  IMAD.WIDE.U32 R56, R23, R94, R56 ;  /* 0x0000005e17387225 */ /* 0x000fc600078e0038 */
[----:B---3--:R-:W-:Y:S01]  /*28d0*/  LEA.HI.X R59, R10, R93, R11, 0x2, P0 ;  /* 0x0000005d0a3b7211 */ /* 0x008fe200000f140b */
[----:B------:R-:W-:Y:S01]  /*28e0*/  IMAD.IADD R101, R101, 0x1, R63 ;  /* 0x0000000165657824 */ /* 0x000fe200078e023f */
[----:B------:R-:W-:Y:S02]  /*28f0*/  IADD3 R11, R111, R57, RZ ;  /* 0x000000396f0b7210 */ /* 0x000fe40007ffe0ff */
[----:B------:R-:W-:-:S04]  /*2900*/  LEA R10, P0, R56, R92, 0x2 ;  /* 0x0000005c380a7211 */ /* 0x000fc800078010ff */
[----:B------:R-:W-:Y:S02]  /*2910*/  LEA.HI.X R11, R56, R93, R11, 0x2, P0 ;  /* 0x0000005d380b7211 */ /* 0x000fe400000f140b */
[----:B------:R-:W-:-:S05]  /*2920*/  IADD3 R98, P0, R98, R62, RZ ;  /* 0x0000003e62627210 */ /* 0x000fca0007f1e0ff */
[----:B------:R-:W-:Y:S01]  /*2930*/  IMAD.X R96, R101, 0x1, R97, P0 ;  /* 0x0000000165607824 */ /* 0x000fe200000e0661 */
[----:B------:R-:W-:-:S05]  /*2940*/  IADD3 R62, P0, R90, R62, RZ ;  /* 0x0000003e5a3e7210 */ /* 0x000fca0007f1e0ff */
[----:B------:R-:W-:Y:S01]  /*2950*/  IMAD.X R63, R91, 0x1, R101, P0 ;  /* 0x000000015b3f7824 */ /* 0x000fe200000e0665 */
[C---:B------:R-:W-:Y:S02]  /*2960*/  LEA R60, P0, R98.reuse, R92, 0x2 ;  /* 0x0000005c623c7211 */ /* 0x040fe400078010ff */
[----:B------:R-:W-:Y:S01]  /*2970*/  P2R R91, PR, RZ, 0x2 ;  /* 0x00000002ff5b7803 */ /* 0x000fe20000000000 */
[----:B------:R-:W-:Y:S01]  /*2980*/  IMAD.WIDE.U32 R62, R23, R94, R62 ;  /* 0x0000005e173e7225 */ /* 0x000fe200078e003e */
[----:B0-----:R-:W-:-:S03]  /*2990*/  LEA.HI.X R61, R98, R93, R96, 0x2, P0 ;  /* 0x0000005d623d7211 */ /* 0x001fc600000f1460 */
[----:B------:R-:W-:Y:S01]  /*29a0*/  IMAD.IADD R23, R111, 0x1, R63 ;  /* 0x000000016f177824 */ /* 0x000fe200078e023f */
[----:B------:R-:W-:-:S04]  /*29b0*/  LEA R56, P0, R62, R92, 0x2 ;  /* 0x0000005c3e387211 */ /* 0x000fc800078010ff */
[----:B------:R-:W-:Y:S02]  /*29c0*/  LEA.HI.X R57, R62, R93, R23, 0x2, P0 ;  /* 0x0000005d3e397211 */ /* 0x000fe400000f1417 */
[----:B------:R-:W-:-:S13]  /*29d0*/  ISETP.GT.AND P0, PT, R3, RZ, P1 ;  /* 0x000000ff0300720c */ /* 0x000fda0000f04270 */
[----:B------:R-:W-:Y:S05]  /*29e0*/  @!P0 BRA `(.L_x_45) ;  /* 0x0000000000048947 */ /* 0x000fea0003800000 */
[----:B------:R0:W5:Y:S02]  /*29f0*/  LDG.E.LTC128B R106, desc[UR36][R8.64+0x44] ;  /* 0x00004424086a7981 */ /* 0x000164000c1e1920 */
.L_x_45:
[----:B------:R-:W-:Y:S05]  /*2a00*/  BSYNC B1 ;  /* 0x0000000000017941 */ /* 0x000fea0003800000 */
.L_x_44:
[----:B-----5:R-:W-:Y:S01]  /*2a10*/  FMUL R62, R106, R89 ;  /* 0x000000596a3e7220 */ /* 0x020fe20000400000 */
[----:B------:R-:W-:Y:S03]  /*2a20*/  BSSY B1, `(.L_x_46) ;  /* 0x0000006000017945 */ /* 0x000fe60003800000 */
[----:B------:R-:W-:-:S05]  /*2a30*/  FFMA R65, R65, R88, R62 ;  /* 0x0000005841417223 */ /* 0x000fca000000003e */
[----:B------:R3:W-:Y:S01]  /*2a40*/  @P0 STG.E desc[UR36][R14.64+0x44], R65 ;  /* 0x000044410e000986 */ /* 0x0007e2000c101924 */
[----:B------:R-:W-:-:S13]  /*2a50*/  ISETP.GT.AND P0, PT, R3, 0x8, P2 ;  /* 0x000000080300780c */ /* 0x000fda0001704270 */
[----:B---3--:R-:W-:Y:S05]  /*2a60*/  @!P0 BRA `(.L_x_47) ;  /* 0x0000000000048947 */ /* 0x008fea0003800000 */
[----:B------:R3:W5:Y:S02]  /*2a70*/  LDG.E.LTC128B R106, desc[UR36][R12.64+0x40] ;  /* 0x000040240c6a7981 */ /* 0x000764000c1e1920 */
.L_x_47:
[----:B------:R-:W-:Y:S05]  /*2a80*/  BSYNC B1 ;  /* 0x0000000000017941 */ /* 0x000fea0003800000 */
.L_x_46:
[----:B-----5:R-:W-:Y:S01]  /*2a90*/  FMUL R23, R106, R89 ;  /* 0x000000596a177220 */ /* 0x020fe20000400000 */
[----:B------:R-:W-:Y:S03]  /*2aa0*/  BSSY B1, `(.L_x_48) ;  /* 0x0000006000017945 */ /* 0x000fe60003800000 */
[----:B------:R-:W-:-:S05]  /*2ab0*/  FFMA R23, R66, R88, R23 ;  /* 0x0000005842177223 */ /* 0x000fca0000000017 */
[----:B------:R0:W-:Y:S01]  /*2ac0*/  @P0 STG.E desc[UR36][R20.64+0x40], R23 ;  /* 0x0000401714000986 */ /* 0x0001e2000c101924 */
[----:B------:R-:W-:-:S13]  /*2ad0*/  ISETP.GT.AND P0, PT, R3, 0x8, P1 ;  /* 0x000000080300780c */ /* 0x000fda0000f04270 */
[----:B0-----:R-:W-:Y:S05]  /*2ae0*/  @!P0 BRA `(.L_x_49) ;  /* 0x0000000000048947 */ /* 0x001fea0003800000 */
[----:B------:R0:W5:Y:S02]  /*2af0*/  LDG.E.LTC128B R106, desc[UR36][R12.64+0x44] ;  /* 0x000044240c6a7981 */ /* 0x000164000c1e1920 */
.L_x_49:
[----:B------:R-:W-:Y:S05]  /*2b00*/  BSYNC B1 ;  /* 0x0000000000017941 */ /* 0x000fea0003800000 */
.L_x_48:
[----:B-----5:R-:W-:Y:S01]  /*2b10*/  FMUL R62, R106, R89 ;  /* 0x000000596a3e7220 */ /* 0x020fe20000400000 */
[----:B------:R-:W-:Y:S01]  /*2b20*/  ISETP.GT.AND P2, PT, R4, 0x18, PT ;  /* 0x000000180400780c */ /* 0x000fe20003f44270 */
[----:B------:R-:W-:Y:S02]  /*2b30*/  BSSY B1, `(.L_x_50) ;  /* 0x0000007000017945 */ /* 0x000fe40003800000 */
[----:B------:R-:W-:Y:S01]  /*2b40*/  FFMA R67, R67, R88, R62 ;  /* 0x0000005843437223 */ /* 0x000fe2000000003e */
[----:B------:R-:W-:-:S04]  /*2b50*/  P2R R90, PR, RZ, 0x4 ;  /* 0x00000004ff5a7803 */ /* 0x000fc80000000000 */
[----:B------:R0:W-:Y:S01]  /*2b60*/  @P0 STG.E desc[UR36][R20.64+0x44], R67 ;  /* 0x0000444314000986 */ /* 0x0001e2000c101924 */
[----:B------:R-:W-:-:S13]  /*2b70*/  ISETP.GT.AND P0, PT, R3, RZ, P2 ;  /* 0x000000ff0300720c */ /* 0x000fda0001704270 */
[----:B0-----:R-:W-:Y:S05]  /*2b80*/  @!P0 BRA `(.L_x_51) ;  /* 0x0000000000048947 */ /* 0x001fea0003800000 */
[----:B------:R0:W5:Y:S02]  /*2b90*/  LDG.E.LTC128B R106, desc[UR36][R8.64+0x60] ;  /* 0x00006024086a7981 */ /* 0x000164000c1e1920 */
.L_x_51:
[----:B------:R-:W-:Y:S05]  /*2ba0*/  BSYNC B1 ;  /* 0x0000000000017941 */ /* 0x000fea0003800000 */
.L_x_50:
        /* <DEDUP_REMOVED lines=9> */
.L_x_53:
[----:B------:R-:W-:Y:S05]  /*2c40*/  BSYNC B1 ;  /* 0x0000000000017941 */ /* 0x000fea0003800000 */
.L_x_52:
[----:B-----5:R-:W-:Y:S01]  /*2c50*/  FMUL R62, R106, R89 ;  /* 0x000000596a3e7220 */ /* 0x020fe20000400000 */
[----:B------:R-:W-:Y:S03]  /*2c60*/  BSSY B1, `(.L_x_54) ;  /* 0x0000006000017945 */ /* 0x000fe60003800000 */
[----:B------:R-:W-:-:S05]  /*2c70*/  FFMA R69, R69, R88, R62 ;  /* 0x0000005845457223 */ /* 0x000fca000000003e */
[----:B------:R0:W-:Y:S01]  /*2c80*/  @P0 STG.E desc[UR36][R14.64+0x64], R69 ;  /* 0x000064450e000986 */ /* 0x0001e2000c101924 */
[----:B------:R-:W-:-:S13]  /*2c90*/  ISETP.GT.AND P0, PT, R3, 0x8, P2 ;  /* 0x000000080300780c */ /* 0x000fda0001704270 */
[----:B0-----:R-:W-:Y:S05]  /*2ca0*/  @!P0 BRA `(.L_x_55) ;  /* 0x0000000000048947 */ /* 0x001fea0003800000 */
[----:B------:R0:W5:Y:S02]  /*2cb0*/  LDG.E.LTC128B R106, desc[UR36][R12.64+0x60] ;  /* 0x000060240c6a7981 */ /* 0x000164000c1e1920 */
.L_x_55:
[----:B------:R-:W-:Y:S05]  /*2cc0*/  BSYNC B1 ;  /* 0x0000000000017941 */ /* 0x000fea0003800000 */
.L_x_54:
[----:B-----5:R-:W-:Y:S01]  /*2cd0*/  FMUL R23, R106, R89 ;  /* 0x000000596a177220 */ /* 0x020fe20000400000 */
[----:B------:R-:W-:Y:S03]  /*2ce0*/  BSSY B1, `(.L_x_56) ;  /* 0x0000006000017945 */ /* 0x000fe60003800000 */
[----:B------:R-:W-:-:S05]  /*2cf0*/  FFMA R23, R70, R88, R23 ;  /* 0x0000005846177223 */ /* 0x000fca0000000017 */
[----:B------:R0:W-:Y:S01]  /*2d00*/  @P0 STG.E desc[UR36][R20.64+0x60], R23 ;  /* 0x0000601714000986 */ /* 0x0001e2000c101924 */
[----:B------:R-:W-:-:S13]  /*2d10*/  ISETP.GT.AND P0, PT, R3, 0x8, P1 ;  /* 0x000000080300780c */ /* 0x000fda0000f04270 */
[----:B0-----:R-:W-:Y:S05]  /*2d20*/  @!P0 BRA `(.L_x_57) ;  /* 0x0000000000048947 */ /* 0x001fea0003800000 */
[----:B------:R0:W5:Y:S02]  /*2d30*/  LDG.E.LTC128B R106, desc[UR36][R12.64+0x64] ;  /* 0x000064240c6a7981 */ /* 0x000164000c1e1920 */
.L_x_57:
[----:B------:R-:W-:Y:S05]  /*2d40*/  BSYNC B1 ;  /* 0x0000000000017941 */ /* 0x000fea0003800000 */
.L_x_56:
        /* <DEDUP_REMOVED lines=9> */
.L_x_59:
[----:B------:R-:W-:Y:S05]  /*2de0*/  BSYNC B1 ;  /* 0x0000000000017941 */ /* 0x000fea0003800000 */
.L_x_58:
        /* <DEDUP_REMOVED lines=9> */
.L_x_61:
[----:B------:R-:W-:Y:S05]  /*2e80*/  BSYNC B1 ;  /* 0x0000000000017941 */ /* 0x000fea0003800000 */
.L_x_60:
[----:B-----5:R-:W-:Y:S01]  /*2e90*/  FMUL R62, R106, R89 ;  /* 0x000000596a3e7220 */ /* 0x020fe20000400000 */
[----:B------:R-:W-:Y:S03]  /*2ea0*/  BSSY B1, `(.L_x_62) ;  /* 0x0000006000017945 */ /* 0x000fe60003800000 */
[----:B------:R-:W-:-:S05]  /*2eb0*/  FFMA R73, R73, R88, R62 ;  /* 0x0000005849497223 */ /* 0x000fca000000003e */
[----:B------:R0:W-:Y:S01]  /*2ec0*/  @P0 STG.E desc[UR36][R14.64+0x84], R73 ;  /* 0x000084490e000986 */ /* 0x0001e2000c101924 */
[----:B------:R-:W-:-:S13]  /*2ed0*/  ISETP.GT.AND P0, PT, R3, 0x8, P2 ;  /* 0x000000080300780c */ /* 0x000fda0001704270 */
[----:B0-----:R-:W-:Y:S05]  /*2ee0*/  @!P0 BRA `(.L_x_63) ;  /* 0x0000000000048947 */ /* 0x001fea0003800000 */
[----:B------:R0:W5:Y:S02]  /*2ef0*/  LDG.E.LTC128B R106, desc[UR36][R12.64+0x80] ;  /* 0x000080240c6a7981 */ /* 0x000164000c1e1920 */
.L_x_63:
[----:B------:R-:W-:Y:S05]  /*2f00*/  BSYNC B1 ;  /* 0x0000000000017941 */ /* 0x000fea0003800000 */
.L_x_62:
[----:B-----5:R-:W-:Y:S01]  /*2f10*/  FMUL R23, R106, R89 ;  /* 0x000000596a177220 */ /* 0x020fe20000400000 */
[----:B------:R-:W-:Y:S03]  /*2f20*/  BSSY B1, `(.L_x_64) ;  /* 0x0000006000017945 */ /* 0x000fe60003800000 */
[----:B------:R-:W-:-:S05]  /*2f30*/  FFMA R23, R74, R88, R23 ;  /* 0x000000584a177223 */ /* 0x000fca0000000017 */
[----:B------:R0:W-:Y:S01]  /*2f40*/  @P0 STG.E desc[UR36][R20.64+0x80], R23 ;  /* 0x0000801714000986 */ /* 0x0001e2000c101924 */
[----:B------:R-:W-:-:S13]  /*2f50*/  ISETP.GT.AND P0, PT, R3, 0x8, P1 ;  /* 0x000000080300780c */ /* 0x000fda0000f04270 */
[----:B0-----:R-:W-:Y:S05]  /*2f60*/  @!P0 BRA `(.L_x_65) ;  /* 0x0000000000048947 */ /* 0x001fea0003800000 */
[----:B------:R0:W5:Y:S02]  /*2f70*/  LDG.E.LTC128B R106, desc[UR36][R12.64+0x84] ;  /* 0x000084240c6a7981 */ /* 0x000164000c1e1920 */
.L_x_65:
[----:B------:R-:W-:Y:S05]  /*2f80*/  BSYNC B1 ;  /* 0x0000000000017941 */ /* 0x000fea0003800000 */
.L_x_64:
        /* <DEDUP_REMOVED lines=9> */
.L_x_67:
[----:B------:R-:W-:Y:S05]  /*3020*/  BSYNC B1 ;  /* 0x0000000000017941 */ /* 0x000fea0003800000 */
.L_x_66:
[----:B-----5:R-:W-:Y:S01]  /*3030*/  FMUL R23, R106, R89 ;  /* 0x000000596a177220 */ /* 0x020fe20000400000 */
[----:B------:R-:W-:Y:S01]  /*3040*/  ISETP.GT.AND P5, PT, R4, 0x29, PT ;  /* 0x000000290400780c */ /* 0x000fe20003fa4270 */
[----:B------:R-:W-:Y:S02]  /*3050*/  BSSY B1, `(.L_x_68) ;  /* 0x0000007000017945 */ /* 0x000fe40003800000 */
[----:B------:R-:W-:-:S05]  /*3060*/  FFMA R23, R76, R88, R23 ;  /* 0x000000584c177223 */ /* 0x000fca0000000017 */
[----:B------:R1:W-:Y:S01]  /*3070*/  @P0 STG.E desc[UR36][R14.64+0xa0], R23 ;  /* 0x0000a0170e000986 */ /* 0x0003e2000c101924 */
[----:B------:R-:W-:Y:S02]  /*3080*/  ISETP.GT.AND P0, PT, R3, RZ, P5 ;  /* 0x000000ff0300720c */ /* 0x000fe40002f04270 */
[----:B-1----:R-:W-:-:S11]  /*3090*/  P2R R23, PR, RZ, 0x20 ;  /* 0x00000020ff177803 */ /* 0x002fd60000000000 */
[----:B------:R-:W-:Y:S05]  /*30a0*/  @!P0 BRA `(.L_x_69) ;  /* 0x0000000000048947 */ /* 0x000fea0003800000 */
[----:B------:R1:W5:Y:S02]  /*30b0*/  LDG.E.LTC128B R106, desc[UR36][R8.64+0xa4] ;  /* 0x0000a424086a7981 */ /* 0x000364000c1e1920 */
.L_x_69:
[----:B------:R-:W-:Y:S05]  /*30c0*/  BSYNC B1 ;  /* 0x0000000000017941 */ /* 0x000fea0003800000 */
.L_x_68:
[----:B-----5:R-:W-:Y:S01]  /*30d0*/  FMUL R62, R106, R89 ;  /* 0x000000596a3e7220 */ /* 0x020fe20000400000 */
[----:B------:R-:W-:Y:S03]  /*30e0*/  BSSY B1, `(.L_x_70) ;  /* 0x0000006000017945 */ /* 0x000fe60003800000 */
[----:B------:R-:W-:-:S05]  /*30f0*/  FFMA R77, R77, R88, R62 ;  /* 0x000000584d4d7223 */ /* 0x000fca000000003e */
[----:B------:R0:W-:Y:S01]  /*3100*/  @P0 STG.E desc[UR36][R14.64+0xa4], R77 ;  /* 0x0000a44d0e000986 */ /* 0x0001e2000c101924 */
[----:B------:R-:W-:-:S13]  /*3110*/  ISETP.GT.AND P0, PT, R3, 0x8, P1 ;  /* 0x000000080300780c */ /* 0x000fda0000f04270 */
[----:B0-----:R-:W-:Y:S05]  /*3120*/  @!P0 BRA `(.L_x_71) ;  /* 0x0000000000048947 */ /* 0x001fea0003800000 */
[----:B------:R0:W5:Y:S02]  /*3130*/  LDG.E.LTC128B R106, desc[UR36][R12.64+0xa0] ;  /* 0x0000a0240c6a7981 */ /* 0x000164000c1e1920 */
.L_x_71:
[----:B------:R-:W-:Y:S05]  /*3140*/  BSYNC B1 ;  /* 0x0000000000017941 */ /* 0x000fea0003800000 */
.L_x_70:
[----:B-----5:R-:W-:Y:S01]  /*3150*/  FMUL R23, R106, R89 ;  /* 0x000000596a177220 */ /* 0x020fe20000400000 */
[----:B------:R-:W-:Y:S03]  /*3160*/  BSSY B1, `(.L_x_72) ;  /* 0x0000006000017945 */ /* 0x000fe60003800000 */
[----:B------:R-:W-:-:S05]  /*3170*/  FFMA R23, R78, R88, R23 ;  /* 0x000000584e177223 */ /* 0x000fca0000000017 */
[----:B------:R0:W-:Y:S01]  /*3180*/  @P0 STG.E desc[UR36][R20.64+0xa0], R23 ;  /* 0x0000a01714000986 */ /* 0x0001e2000c101924 */
[----:B------:R-:W-:-:S13]  /*3190*/  ISETP.GT.AND P0, PT, R3, 0x8, P5 ;  /* 0x000000080300780c */ /* 0x000fda0002f04270 */
[----:B0-----:R-:W-:Y:S05]  /*31a0*/  @!P0 BRA `(.L_x_73) ;  /* 0x0000000000048947 */ /* 0x001fea0003800000 */
[----:B------:R0:W5:Y:S02]  /*31b0*/  LDG.E.LTC128B R106, desc[UR36][R12.64+0xa4] ;  /* 0x0000a4240c6a7981 */ /* 0x000164000c1e1920 */
.L_x_73:
[----:B------:R-:W-:Y:S05]  /*31c0*/  BSYNC B1 ;  /* 0x0000000000017941 */ /* 0x000fea0003800000 */
.L_x_72:
[----:B-----5:R-:W-:Y:S01]  /*31d0*/  FMUL R62, R106, R89 ;  /* 0x000000596a3e7220 */ /* 0x020fe20000400000 */
[----:B------:R-:W-:Y:S01]  /*31e0*/  ISETP.GT.AND P3, PT, R4, 0x30, PT ;  /* 0x000000300400780c */ /* 0x000fe20003f64270 */
[----:B------:R-:W-:Y:S02]  /*31f0*/  BSSY B1, `(.L_x_74) ;  /* 0x0000006000017945 */ /* 0x000fe40003800000 */
[----:B------:R-:W-:-:S05]  /*3200*/  FFMA R79, R79, R88, R62 ;  /* 0x000000584f4f7223 */ /* 0x000fca000000003e */
[----:B------:R0:W-:Y:S01]  /*3210*/  @P0 STG.E desc[UR36][R20.64+0xa4], R79 ;  /* 0x0000a44f14000986 */ /* 0x0001e2000c101924 */
[----:B------:R-:W-:-:S13]  /*3220*/  ISETP.GT.AND P0, PT, R3, RZ, P3 ;  /* 0x000000ff0300720c */ /* 0x000fda0001f04270 */
[----:B0-----:R-:W-:Y:S05]  /*3230*/  @!P0 BRA `(.L_x_75) ;  /* 0x0000000000048947 */ /* 0x001fea0003800000 */
[----:B------:R0:W5:Y:S02]  /*3240*/  LDG.E.LTC128B R106, desc[UR36][R8.64+0xc0] ;  /* 0x0000c024086a7981 */ /* 0x000164000c1e1920 */
.L_x_75:
[----:B------:R-:W-:Y:S05]  /*3250*/  BSYNC B1 ;  /* 0x0000000000017941 */ /* 0x000fea0003800000 */
.L_x_74:
        /* <DEDUP_REMOVED lines=8> */
.L_x_77:
[----:B------:R-:W-:Y:S05]  /*32e0*/  BSYNC B1 ;  /* 0x0000000000017941 */ /* 0x000fea0003800000 */
.L_x_76:
[----:B-----5:R-:W-:Y:S01]  /*32f0*/  FMUL R62, R106, R89 ;  /* 0x000000596a3e7220 */ /* 0x020fe20000400000 */
[----:B------:R-:W-:Y:S03]  /*3300*/  BSSY B1, `(.L_x_78) ;  /* 0x0000006000017945 */ /* 0x000fe60003800000 */
[----:B------:R-:W-:-:S05]  /*3310*/  FFMA R81, R81, R88, R62 ;  /* 0x0000005851517223 */ /* 0x000fca000000003e */
[----:B------:R0:W-:Y:S01]  /*3320*/  @P0 STG.E desc[UR36][R14.64+0xc4], R81 ;  /* 0x0000c4510e000986 */ /* 0x0001e2000c101924 */
[----:B------:R-:W-:-:S13]  /*3330*/  ISETP.GT.AND P0, PT, R3, 0x8, P3 ;  /* 0x000000080300780c */ /* 0x000fda0001f04270 */
[----:B0-----:R-:W-:Y:S05]  /*3340*/  @!P0 BRA `(.L_x_79) ;  /* 0x0000000000048947 */ /* 0x001fea0003800000 */
[----:B------:R0:W5:Y:S02]  /*3350*/  LDG.E.LTC128B R106, desc[UR36][R12.64+0xc0] ;  /* 0x0000c0240c6a7981 */ /* 0x000164000c1e1920 */
.L_x_79:
[----:B------:R-:W-:Y:S05]  /*3360*/  BSYNC B1 ;  /* 0x0000000000017941 */ /* 0x000fea0003800000 */
.L_x_78:
[----:B-----5:R-:W-:Y:S01]  /*3370*/  FMUL R23, R106, R89 ;  /* 0x000000596a177220 */ /* 0x020fe20000400000 */
[----:B------:R-:W-:Y:S03]  /*3380*/  BSSY B1, `(.L_x_80) ;  /* 0x0000006000017945 */ /* 0x000fe60003800000 */
[----:B------:R-:W-:-:S05]  /*3390*/  FFMA R23, R82, R88, R23 ;  /* 0x0000005852177223 */ /* 0x000fca0000000017 */
[----:B------:R0:W-:Y:S01]  /*33a0*/  @P0 STG.E desc[UR36][R20.64+0xc0], R23 ;  /* 0x0000c01714000986 */ /* 0x0001e2000c101924 */
[----:B------:R-:W-:-:S13]  /*33b0*/  ISETP.GT.AND P0, PT, R3, 0x8, P2 ;  /* 0x000000080300780c */ /* 0x000fda0001704270 */
[----:B0-----:R-:W-:Y:S05]  /*33c0*/  @!P0 BRA `(.L_x_81) ;  /* 0x0000000000048947 */ /* 0x001fea0003800000 */
[----:B------:R0:W5:Y:S02]  /*33d0*/  LDG.E.LTC128B R106, desc[UR36][R12.64+0xc4] ;  /* 0x0000c4240c6a7981 */ /* 0x000164000c1e1920 */
.L_x_81:
[----:B------:R-:W-:Y:S05]  /*33e0*/  BSYNC B1 ;  /* 0x0000000000017941 */ /* 0x000fea0003800000 */
.L_x_80:
        /* <DEDUP_REMOVED lines=8> */
.L_x_83:
[----:B------:R-:W-:Y:S05]  /*3470*/  BSYNC B1 ;  /* 0x0000000000017941 */ /* 0x000fea0003800000 */
.L_x_82:
[----:B-----5:R-:W-:Y:S01]  /*3480*/  FMUL R23, R106, R89 ;  /* 0x000000596a177220 */ /* 0x020fe20000400000 */
[----:B------:R-:W-:Y:S03]  /*3490*/  BSSY B1, `(.L_x_84) ;  /* 0x000000d000017945 */ /* 0x000fe60003800000 */
[----:B------:R-:W-:-:S05]  /*34a0*/  FFMA R23, R84, R88, R23 ;  /* 0x0000005854177223 */ /* 0x000fca0000000017 */
[----:B------:R0:W-:Y:S01]  /*34b0*/  @P0 STG.E desc[UR36][R14.64+0xe0], R23 ;  /* 0x0000e0170e000986 */ /* 0x0001e2000c101924 */
[----:B------:R-:W-:-:S05]  /*34c0*/  IADD3 R64, P0, R5, R20, RZ ;  /* 0x0000001405407210 */ /* 0x000fca0007f1e0ff */
[----:B------:R-:W-:Y:S01]  /*34d0*/  IMAD.X R65, R95, 0x1, R21, P0 ;  /* 0x000000015f417824 */ /* 0x000fe200000e0615 */
[----:B------:R-:W-:-:S05]  /*34e0*/  IADD3 R66, P0, R5, R20, RZ ;  /* 0x0000001405427210 */ /* 0x000fca0007f1e0ff */
[----:B------:R-:W-:Y:S01]  /*34f0*/  IMAD.X R67, R95, 0x1, R21, P0 ;  /* 0x000000015f437824 */ /* 0x000fe200000e0615 */
[----:B------:R-:W-:-:S05]  /*3500*/  IADD3 R62, P0, R5, R14, RZ ;  /* 0x0000000e053e7210 */ /* 0x000fca0007f1e0ff */
[----:B------:R-:W-:Y:S01]  /*3510*/  IMAD.X R63, R95, 0x1, R15, P0 ;  /* 0x000000015f3f7824 */ /* 0x000fe200000e060f */
[----:B------:R-:W-:-:S04]  /*3520*/  ISETP.GT.AND P0, PT, R4, 0x39, PT ;  /* 0x000000390400780c */ /* 0x000fc80003f04270 */
[----:B------:R-:W-:-:S13]  /*3530*/  ISETP.GT.AND P4, PT, R3, RZ, P0 ;  /* 0x000000ff0300720c */ /* 0x000fda0000784270 */
[----:B0-----:R-:W-:Y:S05]  /*3540*/  @!P4 BRA `(.L_x_85) ;  /* 0x000000000004c947 */ /* 0x001fea0003800000 */
[----:B------:R0:W5:Y:S02]  /*3550*/  LDG.E.LTC128B R106, desc[UR36][R8.64+0xe4] ;  /* 0x0000e424086a7981 */ /* 0x000164000c1e1920 */
.L_x_85:
[----:B------:R-:W-:Y:S05]  /*3560*/  BSYNC B1 ;  /* 0x0000000000017941 */ /* 0x000fea0003800000 */
.L_x_84:
[----:B-----5:R-:W-:Y:S01]  /*3570*/  FMUL R4, R106, R89 ;  /* 0x000000596a047220 */ /* 0x020fe20000400000 */
[----:B------:R-:W-:Y:S03]  /*3580*/  BSSY B1, `(.L_x_86) ;  /* 0x0000006000017945 */ /* 0x000fe60003800000 */
[----:B------:R-:W-:-:S05]  /*3590*/  FFMA R85, R85, R88, R4 ;  /* 0x0000005855557223 */ /* 0x000fca0000000004 */
[----:B------:R0:W-:Y:S01]  /*35a0*/  @P4 STG.E desc[UR36][R14.64+0xe4], R85 ;  /* 0x0000e4550e004986 */ /* 0x0001e2000c101924 */
[----:B------:R-:W-:-:S13]  /*35b0*/  ISETP.GT.AND P4, PT, R3, 0x8, P1 ;  /* 0x000000080300780c */ /* 0x000fda0000f84270 */
[----:B0-----:R-:W-:Y:S05]  /*35c0*/  @!P4 BRA `(.L_x_87) ;  /* 0x000000000004c947 */ /* 0x001fea0003800000 */
[----:B------:R0:W5:Y:S02]  /*35d0*/  LDG.E.LTC128B R106, desc[UR36][R12.64+0xe0] ;  /* 0x0000e0240c6a7981 */ /* 0x000164000c1e1920 */
.L_x_87:
[----:B------:R-:W-:Y:S05]  /*35e0*/  BSYNC B1 ;  /* 0x0000000000017941 */ /* 0x000fea0003800000 */
.L_x_86:
[----:B-----5:R-:W-:Y:S01]  /*35f0*/  FMUL R5, R106, R89 ;  /* 0x000000596a057220 */ /* 0x020fe20000400000 */
[----:B------:R-:W-:Y:S03]  /*3600*/  BSSY B1, `(.L_x_88) ;  /* 0x0000006000017945 */ /* 0x000fe60003800000 */
[----:B------:R-:W-:-:S05]  /*3610*/  FFMA R5, R86, R88, R5 ;  /* 0x0000005856057223 */ /* 0x000fca0000000005 */
[----:B------:R0:W-:Y:S01]  /*3620*/  @P4 STG.E desc[UR36][R20.64+0xe0], R5 ;  /* 0x0000e00514004986 */ /* 0x0001e2000c101924 */
[----:B------:R-:W-:-:S13]  /*3630*/  ISETP.GT.AND P4, PT, R3, 0x8, P0 ;  /* 0x000000080300780c */ /* 0x000fda0000784270 */
[----:B0-----:R-:W-:Y:S05]  /*3640*/  @!P4 BRA `(.L_x_89) ;  /* 0x000000000004c947 */ /* 0x001fea0003800000 */
[----:B------:R0:W5:Y:S02]  /*3650*/  LDG.E.LTC128B R106, desc[UR36][R12.64+0xe4] ;  /* 0x0000e4240c6a7981 */ /* 0x000164000c1e1920 */
.L_x_89:
[----:B------:R-:W-:Y:S05]  /*3660*/  BSYNC B1 ;  /* 0x0000000000017941 */ /* 0x000fea0003800000 */
.L_x_88:
[----:B-----5:R-:W-:-:S04]  /*3670*/  FMUL R4, R106, R89 ;  /* 0x000000596a047220 */ /* 0x020fc80000400000 */
[----:B------:R-:W-:-:S05]  /*3680*/  FFMA R87, R87, R88, R4 ;  /* 0x0000005857577223 */ /* 0x000fca0000000004 */
[----:B------:R0:W-:Y:S01]  /*3690*/  @P4 STG.E desc[UR36][R20.64+0xe4], R87 ;  /* 0x0000e45714004986 */ /* 0x0001e2000c101924 */
[----:B------:R-:W-:-:S13]  /*36a0*/  ISETP.GT.AND P4, PT, R3, 0x80, P6 ;  /* 0x000000800300780c */ /* 0x000fda0003784270 */
[----:B------:R-:W2:Y:S01]  /*36b0*/  @P4 LDG.E.LTC128B R106, desc[UR36][R58.64] ;  /* 0x000000243a6a4981 */ /* 0x000ea2000c1e1920 */
[----:B------:R-:W-:Y:S01]  /*36c0*/  BSSY B1, `(.L_x_90) ;  /* 0x0000008000017945 */ /* 0x000fe20003800000 */
[----:B--2---:R-:W-:-:S04]  /*36d0*/  FMUL R5, R106, R89 ;  /* 0x000000596a057220 */ /* 0x004fc80000400000 */
[----:B------:R-:W-:-:S05]  /*36e0*/  FFMA R5, R24, R88, R5 ;  /* 0x0000005818057223 */ /* 0x000fca0000000005 */
[----:B------:R0:W-:Y:S01]  /*36f0*/  @P4 STG.E desc[UR36][R62.64], R5 ;  /* 0x000000053e004986 */ /* 0x0001e2000c101924 */
[----:B------:R-:W-:-:S04]  /*3700*/  ISETP.NE.AND P4, PT, R105, RZ, PT ;  /* 0x000000ff6900720c */ /* 0x000fc80003f85270 */
[----:B------:R-:W-:-:S13]  /*3710*/  ISETP.GT.AND P4, PT, R3, 0x80, P4 ;  /* 0x000000800300780c */ /* 0x000fda0002784270 */
[----:B0-----:R-:W-:Y:S05]  /*3720*/  @!P4 BRA `(.L_x_91) ;  /* 0x000000000004c947 */ /* 0x001fea0003800000 */
[----:B------:R0:W5:Y:S02]  /*3730*/  LDG.E.LTC128B R106, desc[UR36][R10.64+0x4] ;  /* 0x000004240a6a7981 */ /* 0x000164000c1e1920 */
.L_x_91:
[----:B------:R-:W-:Y:S05]  /*3740*/  BSYNC B1 ;  /* 0x0000000000017941 */ /* 0x000fea0003800000 */
.L_x_90:
[----:B-----5:R-:W-:Y:S01]  /*3750*/  FMUL R4, R106, R89 ;  /* 0x000000596a047220 */ /* 0x020fe20000400000 */
[----:B------:R-:W-:Y:S01]  /*3760*/  @P4 IMAD.MOV.U32 R5, RZ, RZ, R63 ;  /* 0x000000ffff054224 */ /* 0x000fe200078e003f */
[----:B------:R-:W-:Y:S01]  /*3770*/  ISETP.GT.AND P6, PT, R3, 0x88, P6 ;  /* 0x000000880300780c */ /* 0x000fe200037c4270 */
[----:B------:R-:W-:Y:S01]  /*3780*/  BSSY B1, `(.L_x_92) ;  /* 0x0000006000017945 */ /* 0x000fe20003800000 */
[----:B------:R-:W-:Y:S01]  /*3790*/  FFMA R25, R25, R88, R4 ;  /* 0x0000005819197223 */ /* 0x000fe20000000004 */
[----:B------:R-:W-:-:S05]  /*37a0*/  @P4 MOV R4, R62 ;  /* 0x0000003e00044202 */ /* 0x000fca0000000f00 */
[----:B------:R2:W-:Y:S05]  /*37b0*/  @P4 STG.E desc[UR36][R4.64+0x4], R25 ;  /* 0x0000041904004986 */ /* 0x0005ea000c101924 */
[----:B------:R-:W-:Y:S05]  /*37c0*/  @!P6 BRA `(.L_x_93) ;  /* 0x000000000004e947 */ /* 0x000fea0003800000 */
[----:B------:R0:W5:Y:S02]  /*37d0*/  LDG.E.LTC128B R106, desc[UR36][R60.64] ;  /* 0x000000243c6a7981 */ /* 0x000164000c1e1920 */
.L_x_93:
[----:B------:R-:W-:Y:S05]  /*37e0*/  BSYNC B1 ;  /* 0x0000000000017941 */ /* 0x000fea0003800000 */
.L_x_92:
[----:B--2--5:R-:W-:Y:S01]  /*37f0*/  FMUL R5, R106, R89 ;  /* 0x000000596a057220 */ /* 0x024fe20000400000 */
[----:B------:R-:W-:Y:S01]  /*3800*/  ISETP.NE.AND P4, PT, R105, RZ, PT ;  /* 0x000000ff6900720c */ /* 0x000fe20003f85270 */
[----:B------:R-:W-:Y:S02]  /*3810*/  BSSY B1, `(.L_x_94) ;  /* 0x0000006000017945 */ /* 0x000fe40003800000 */
[----:B------:R-:W-:Y:S01]  /*3820*/  FFMA R5, R26, R88, R5 ;  /* 0x000000581a057223 */ /* 0x000fe20000000005 */
[----:B------:R-:W-:-:S04]  /*3830*/  ISETP.GT.AND P4, PT, R3, 0x88, P4 ;  /* 0x000000880300780c */ /* 0x000fc80002784270 */
[----:B------:R2:W-:Y:S09]  /*3840*/  @P6 STG.E desc[UR36][R64.64], R5 ;  /* 0x0000000540006986 */ /* 0x0005f2000c101924 */
[----:B------:R-:W-:Y:S05]  /*3850*/  @!P4 BRA `(.L_x_95) ;  /* 0x000000000004c947 */ /* 0x000fea0003800000 */
[----:B------:R0:W5:Y:S02]  /*3860*/  LDG.E.LTC128B R106, desc[UR36][R56.64+0x4] ;  /* 0x00000424386a7981 */ /* 0x000164000c1e1920 */
.L_x_95:
[----:B------:R-:W-:Y:S05]  /*3870*/  BSYNC B1 ;  /* 0x0000000000017941 */ /* 0x000fea0003800000 */
.L_x_94:
[----:B-----5:R-:W-:Y:S01]  /*3880*/  FMUL R4, R106, R89 ;  /* 0x000000596a047220 */ /* 0x020fe20000400000 */
[----:B------:R-:W-:Y:S01]  /*3890*/  ISETP.NE.AND P6, PT, R107, RZ, PT ;  /* 0x000000ff6b00720c */ /* 0x000fe20003fc5270 */
[----:B------:R-:W-:Y:S02]  /*38a0*/  BSSY B1, `(.L_x_96) ;  /* 0x0000006000017945 */ /* 0x000fe40003800000 */
[----:B------:R-:W-:-:S05]  /*38b0*/  FFMA R27, R27, R88, R4 ;  /* 0x000000581b1b7223 */ /* 0x000fca0000000004 */
[----:B------:R0:W-:Y:S01]  /*38c0*/  @P4 STG.E desc[UR36][R66.64+0x4], R27 ;  /* 0x0000041b42004986 */ /* 0x0001e2000c101924 */
[----:B------:R-:W-:-:S13]  /*38d0*/  ISETP.GT.AND P4, PT, R3, 0x80, P6 ;  /* 0x000000800300780c */ /* 0x000fda0003784270 */
[----:B0-----:R-:W-:Y:S05]  /*38e0*/  @!P4 BRA `(.L_x_97) ;  /* 0x000000000004c947 */ /* 0x001fea0003800000 */
[----:B------:R0:W5:Y:S02]  /*38f0*/  LDG.E.LTC128B R106, desc[UR36][R10.64+0x20] ;  /* 0x000020240a6a7981 */ /* 0x000164000c1e1920 */
.L_x_97:
[----:B------:R-:W-:Y:S05]  /*3900*/  BSYNC B1 ;  /* 0x0000000000017941 */ /* 0x000fea0003800000 */
.L_x_96:
[----:B--2--5:R-:W-:Y:S01]  /*3910*/  FMUL R5, R106, R89 ;  /* 0x000000596a057220 */ /* 0x024fe20000400000 */
[----:B------:R-:W-:Y:S01]  /*3920*/  @P4 IMAD.MOV.U32 R4, RZ, RZ, R62 ;  /* 0x000000ffff044224 */ /* 0x000fe200078e003e */
[----:B------:R-:W-:Y:S01]  /*3930*/  ISETP.NE.AND P6, PT, R109, RZ, PT ;  /* 0x000000ff6d00720c */ /* 0x000fe20003fc5270 */
[----:B------:R-:W-:Y:S01]  /*3940*/  BSSY B1, `(.L_x_98) ;  /* 0x0000007000017945 */ /* 0x000fe20003800000 */
[----:B-1--4-:R-:W-:Y:S01]  /*3950*/  FFMA R9, R28, R88, R5 ;  /* 0x000000581c097223 */ /* 0x012fe20000000005 */
[----:B------:R-:W-:-:S05]  /*3960*/  @P4 IMAD.MOV.U32 R5, RZ, RZ, R63 ;  /* 0x000000ffff054224 */ /* 0x000fca00078e003f */
[----:B------:R1:W-:Y:S01]  /*3970*/  @P4 STG.E desc[UR36][R4.64+0x20], R9 ;  /* 0x0000200904004986 */ /* 0x0003e2000c101924 */
[----:B------:R-:W-:-:S13]  /*3980*/  ISETP.GT.AND P4, PT, R3, 0x80, P6 ;  /* 0x000000800300780c */ /* 0x000fda0003784270 */
[----:B-1----:R-:W-:Y:S05]  /*3990*/  @!P4 BRA `(.L_x_99) ;  /* 0x000000000004c947 */ /* 0x002fea0003800000 */
[----:B------:R1:W5:Y:S02]  /*39a0*/  LDG.E.LTC128B R106, desc[UR36][R10.64+0x24] ;  /* 0x000024240a6a7981 */ /* 0x000364000c1e1920 */
.L_x_99:
[----:B------:R-:W-:Y:S05]  /*39b0*/  BSYNC B1 ;  /* 0x0000000000017941 */ /* 0x000fea0003800000 */
.L_x_98:
[----:B-----5:R-:W-:Y:S01]  /*39c0*/  FMUL R4, R106, R89 ;  /* 0x000000596a047220 */ /* 0x020fe20000400000 */
[----:B------:R-:W-:Y:S01]  /*39d0*/  @P4 IMAD.MOV.U32 R5, RZ, RZ, R63 ;  /* 0x000000ffff054224 */ /* 0x000fe200078e003f */
[----:B------:R-:W-:Y:S02]  /*39e0*/  BSSY B1, `(.L_x_100) ;  /* 0x0000008000017945 */ /* 0x000fe40003800000 */
[----:B------:R-:W-:Y:S01]  /*39f0*/  FFMA R29, R29, R88, R4 ;  /* 0x000000581d1d7223 */ /* 0x000fe20000000004 */
[----:B------:R-:W-:-:S05]  /*3a00*/  @P4 IMAD.MOV.U32 R4, RZ, RZ, R62 ;  /* 0x000000ffff044224 */ /* 0x000fca00078e003e */
[----:B------:R2:W-:Y:S01]  /*3a10*/  @P4 STG.E desc[UR36][R4.64+0x24], R29 ;  /* 0x0000241d04004986 */ /* 0x0005e2000c101924 */
[----:B------:R-:W-:-:S04]  /*3a20*/  ISETP.NE.AND P4, PT, R107, RZ, PT ;  /* 0x000000ff6b00720c */ /* 0x000fc80003f85270 */
[----:B------:R-:W-:-:S13]  /*3a30*/  ISETP.GT.AND P4, PT, R3, 0x88, P4 ;  /* 0x000000880300780c */ /* 0x000fda0002784270 */
[----:B--2---:R-:W-:Y:S05]  /*3a40*/  @!P4 BRA `(.L_x_101) ;  /* 0x000000000004c947 */ /* 0x004fea0003800000 */
[----:B------:R2:W5:Y:S02]  /*3a50*/  LDG.E.LTC128B R106, desc[UR36][R56.64+0x20] ;  /* 0x00002024386a7981 */ /* 0x000564000c1e1920 */
.L_x_101:
[----:B------:R-:W-:Y:S05]  /*3a60*/  BSYNC B1 ;  /* 0x0000000000017941 */ /* 0x000fea0003800000 */
.L_x_100:
[----:B-----5:R-:W-:Y:S01]  /*3a70*/  FMUL R5, R106, R89 ;  /* 0x000000596a057220 */ /* 0x020fe20000400000 */
[----:B------:R-:W-:Y:S03]  /*3a80*/  BSSY B1, `(.L_x_102) ;  /* 0x0000006000017945 */ /* 0x000fe60003800000 */
[----:B------:R-:W-:-:S05]  /*3a90*/  FFMA R5, R30, R88, R5 ;  /* 0x000000581e057223 */ /* 0x000fca0000000005 */
[----:B------:R4:W-:Y:S01]  /*3aa0*/  @P4 STG.E desc[UR36][R6.64+0x20], R5 ;  /* 0x0000200506004986 */ /* 0x0009e2000c101924 */
[----:B------:R-:W-:-:S13]  /*3ab0*/  ISETP.GT.AND P4, PT, R3, 0x88, P6 ;  /* 0x000000880300780c */ /* 0x000fda0003784270 */
[----:B----4-:R-:W-:Y:S05]  /*3ac0*/  @!P4 BRA `(.L_x_103) ;  /* 0x000000000004c947 */ /* 0x010fea0003800000 */
[----:B------:R4:W5:Y:S02]  /*3ad0*/  LDG.E.LTC128B R106, desc[UR36][R56.64+0x24] ;  /* 0x00002424386a7981 */ /* 0x000964000c1e1920 */
.L_x_103:
[----:B------:R-:W-:Y:S05]  /*3ae0*/  BSYNC B1 ;  /* 0x0000000000017941 */ /* 0x000fea0003800000 */
.L_x_102:
[----:B-----5:R-:W-:Y:S01]  /*3af0*/  FMUL R4, R106, R89 ;  /* 0x000000596a047220 */ /* 0x020fe20000400000 */
[----:B------:R-:W-:Y:S01]  /*3b00*/  @P4 IMAD.MOV.U32 R5, RZ, RZ, R7 ;  /* 0x000000ffff054224 */ /* 0x000fe200078e0007 */
[----:B------:R-:W-:Y:S01]  /*3b10*/  ISETP.NE.AND P6, PT, R108, RZ, PT ;  /* 0x000000ff6c00720c */ /* 0x000fe20003fc5270 */
[----:B------:R-:W-:Y:S01]  /*3b20*/  BSSY B1, `(.L_x_104) ;  /* 0x0000007000017945 */ /* 0x000fe20003800000 */
[----:B------:R-:W-:Y:S01]  /*3b30*/  FFMA R31, R31, R88, R4 ;  /* 0x000000581f1f7223 */ /* 0x000fe20000000004 */
[----:B------:R-:W-:-:S05]  /*3b40*/  @P4 IMAD.MOV.U32 R4, RZ, RZ, R6 ;  /* 0x000000ffff044224 */ /* 0x000fca00078e0006 */
[----:B------:R0:W-:Y:S01]  /*3b50*/  @P4 STG.E desc[UR36][R4.64+0x24], R31 ;  /* 0x0000241f04004986 */ /* 0x0001e2000c101924 */
[----:B------:R-:W-:-:S13]  /*3b60*/  ISETP.GT.AND P4, PT, R3, 0x80, P6 ;  /* 0x000000800300780c */ /* 0x000fda0003784270 */
[----:B0-----:R-:W-:Y:S05]  /*3b70*/  @!P4 BRA `(.L_x_105) ;  /* 0x000000000004c947 */ /* 0x001fea0003800000 */
[----:B------:R0:W5:Y:S02]  /*3b80*/  LDG.E.LTC128B R106, desc[UR36][R10.64+0x40] ;  /* 0x000040240a6a7981 */ /* 0x000164000c1e1920 */
.L_x_105:
[----:B------:R-:W-:Y:S05]  /*3b90*/  BSYNC B1 ;  /* 0x0000000000017941 */ /* 0x000fea0003800000 */
.L_x_104:
[----:B-----5:R-:W-:Y:S01]  /*3ba0*/  FMUL R5, R106, R89 ;  /* 0x000000596a057220 */ /* 0x020fe20000400000 */
[----:B------:R-:W-:Y:S01]  /*3bb0*/  @P4 MOV R4, R62 ;  /* 0x0000003e00044202 */ /* 0x000fe20000000f00 */
[----:B------:R-:W-:Y:S01]  /*3bc0*/  BSSY B1, `(.L_x_106) ;  /* 0x0000008000017945 */ /* 0x000fe20003800000 */
[----:B------:R-:W-:Y:S01]  /*3bd0*/  ISETP.NE.AND P6, PT, R91, RZ, PT ;  /* 0x000000ff5b00720c */ /* 0x000fe20003fc5270 */
[----:B------:R-:W-:Y:S01]  /*3be0*/  FFMA R9, R32, R88, R5 ;  /* 0x0000005820097223 */ /* 0x000fe20000000005 */
[----:B------:R-:W-:-:S05]  /*3bf0*/  @P4 IMAD.MOV.U32 R5, RZ, RZ, R63 ;  /* 0x000000ffff054224 */ /* 0x000fca00078e003f */
[----:B------:R0:W-:Y:S01]  /*3c00*/  @P4 STG.E desc[UR36][R4.64+0x40], R9 ;  /* 0x0000400904004986 */ /* 0x0001e2000c101924 */
[----:B------:R-:W-:-:S13]  /*3c10*/  ISETP.GT.AND P4, PT, R3, 0x80, P6 ;  /* 0x000000800300780c */ /* 0x000fda0003784270 */
[----:B0-----:R-:W-:Y:S05]  /*3c20*/  @!P4 BRA `(.L_x_107) ;  /* 0x000000000004c947 */ /* 0x001fea0003800000 */
[----:B------:R0:W5:Y:S02]  /*3c30*/  LDG.E.LTC128B R106, desc[UR36][R10.64+0x44] ;  /* 0x000044240a6a7981 */ /* 0x000164000c1e1920 */
.L_x_107:
[----:B------:R-:W-:Y:S05]  /*3c40*/  BSYNC B1 ;  /* 0x0000000000017941 */ /* 0x000fea0003800000 */
.L_x_106:
        /* <DEDUP_REMOVED lines=8> */
[----:B0-----:R-:W-:Y:S05]  /*3cd0*/  @!P4 BRA `(.L_x_109) ;  /* 0x000000000004c947 */ /* 0x001fea0003800000 */
[----:B------:R0:W5:Y:S02]  /*3ce0*/  LDG.E.LTC128B R106, desc[UR36][R56.64+0x40] ;  /* 0x00004024386a7981 */ /* 0x000164000c1e1920 */
.L_x_109:
[----:B------:R-:W-:Y:S05]  /*3cf0*/  BSYNC B1 ;  /* 0x0000000000017941 */ /* 0x000fea0003800000 */
.L_x_108:
[----:B-----5:R-:W-:Y:S01]  /*3d00*/  FMUL R5, R106, R89 ;  /* 0x000000596a057220 */ /* 0x020fe20000400000 */
[----:B------:R-:W-:Y:S01]  /*3d10*/  @P4 IMAD.MOV.U32 R4, RZ, RZ, R6 ;  /* 0x000000ffff044224 */ /* 0x000fe200078e0006 */
[----:B------:R-:W-:Y:S02]  /*3d20*/  BSSY B1, `(.L_x_110) ;  /* 0x0000007000017945 */ /* 0x000fe40003800000 */
[----:B------:R-:W-:Y:S01]  /*3d30*/  FFMA R9, R34, R88, R5 ;  /* 0x0000005822097223 */ /* 0x000fe20000000005 */
[----:B------:R-:W-:-:S05]  /*3d40*/  @P4 IMAD.MOV.U32 R5, RZ, RZ, R7 ;  /* 0x000000ffff054224 */ /* 0x000fca00078e0007 */
[----:B------:R0:W-:Y:S01]  /*3d50*/  @P4 STG.E desc[UR36][R4.64+0x40], R9 ;  /* 0x0000400904004986 */ /* 0x0001e2000c101924 */
[----:B------:R-:W-:-:S13]  /*3d60*/  ISETP.GT.AND P4, PT, R3, 0x88, P6 ;  /* 0x000000880300780c */ /* 0x000fda0003784270 */
[----:B0-----:R-:W-:Y:S05]  /*3d70*/  @!P4 BRA `(.L_x_111) ;  /* 0x000000000004c947 */ /* 0x001fea0003800000 */
[----:B------:R0:W5:Y:S02]  /*3d80*/  LDG.E.LTC128B R106, desc[UR36][R56.64+0x44] ;  /* 0x00004424386a7981 */ /* 0x000164000c1e1920 */
.L_x_111:
[----:B------:R-:W-:Y:S05]  /*3d90*/  BSYNC B1 ;  /* 0x0000000000017941 */ /* 0x000fea0003800000 */
.L_x_110:
        /* <DEDUP_REMOVED lines=10> */
.L_x_113:
[----:B------:R-:W-:Y:S05]  /*3e40*/  BSYNC B1 ;  /* 0x0000000000017941 */ /* 0x000fea0003800000 */
.L_x_112:
        /* <DEDUP_REMOVED lines=10> */
.L_x_115:
[----:B------:R-:W-:Y:S05]  /*3ef0*/  BSYNC B1 ;  /* 0x0000000000017941 */ /* 0x000fea0003800000 */
.L_x_114:
        /* <DEDUP_REMOVED lines=10> */
.L_x_117:
[----:B------:R-:W-:Y:S05]  /*3fa0*/  BSYNC B1 ;  /* 0x0000000000017941 */ /* 0x000fea0003800000 */
.L_x_116:
        /* <DEDUP_REMOVED lines=9> */
.L_x_119:
[----:B------:R-:W-:Y:S05]  /*4040*/  BSYNC B1 ;  /* 0x0000000000017941 */ /* 0x000fea0003800000 */
.L_x_118:
        /* <DEDUP_REMOVED lines=10> */
.L_x_121:
[----:B------:R-:W-:Y:S05]  /*40f0*/  BSYNC B1 ;  /* 0x0000000000017941 */ /* 0x000fea0003800000 */
.L_x_120:
        /* <DEDUP_REMOVED lines=10> */
.L_x_123:
[----:B------:R-:W-:Y:S05]  /*41a0*/  BSYNC B1 ;  /* 0x0000000000017941 */ /* 0x000fea0003800000 */
.L_x_122:
        /* <DEDUP_REMOVED lines=10> */
.L_x_125:
[----:B------:R-:W-:Y:S05]  /*4250*/  BSYNC B1 ;  /* 0x0000000000017941 */ /* 0x000fea0003800000 */
.L_x_124:
        /* <DEDUP_REMOVED lines=9> */
.L_x_127:
[----:B------:R-:W-:Y:S05]  /*42f0*/  BSYNC B1 ;  /* 0x0000000000017941 */ /* 0x000fea0003800000 */
.L_x_126:
[----:B-----5:R-:W-:Y:S01]  /*4300*/  FMUL R4, R106, R89 ;  /* 0x000000596a047220 */ /* 0x020fe20000400000 */
[----:B------:R-:W-:Y:S01]  /*4310*/  @P4 IMAD.MOV.U32 R5, RZ, RZ, R7 ;  /* 0x000000ffff054224 */ /* 0x000fe200078e0007 */
[----:B------:R-:W-:Y:S01]  /*4320*/  ISETP.NE.AND P6, PT, R69, RZ, PT ;  /* 0x000000ff4500720c */ /* 0x000fe20003fc5270 */
[----:B------:R-:W-:Y:S01]  /*4330*/  BSSY B1, `(.L_x_128) ;  /* 0x0000007000017945 */ /* 0x000fe20003800000 */
[----:B------:R-:W-:Y:S01]  /*4340*/  FFMA R43, R43, R88, R4 ;  /* 0x000000582b2b7223 */ /* 0x000fe20000000004 */
[----:B------:R-:W-:-:S05]  /*4350*/  @P4 MOV R4, R6 ;  /* 0x0000000600044202 */ /* 0x000fca0000000f00 */
[----:B------:R0:W-:Y:S01]  /*4360*/  @P4 STG.E desc[UR36][R4.64+0x84], R43 ;  /* 0x0000842b04004986 */ /* 0x0001e2000c101924 */
[----:B------:R-:W-:-:S13]  /*4370*/  ISETP.GT.AND P4, PT, R3, 0x80, P6 ;  /* 0x000000800300780c */ /* 0x000fda0003784270 */
[----:B0-----:R-:W-:Y:S05]  /*4380*/  @!P4 BRA `(.L_x_129) ;  /* 0x000000000004c947 */ /* 0x001fea0003800000 */
[----:B------:R0:W5:Y:S02]  /*4390*/  LDG.E.LTC128B R106, desc[UR36][R10.64+0xa0] ;  /* 0x0000a0240a6a7981 */ /* 0x000164000c1e1920 */
.L_x_129:
[----:B------:R-:W-:Y:S05]  /*43a0*/  BSYNC B1 ;  /* 0x0000000000017941 */ /* 0x000fea0003800000 */
.L_x_128:
        /* <DEDUP_REMOVED lines=9> */
.L_x_131:
[----:B------:R-:W-:Y:S05]  /*4440*/  BSYNC B1 ;  /* 0x0000000000017941 */ /* 0x000fea0003800000 */
.L_x_130:
        /* <DEDUP_REMOVED lines=9> */
.L_x_133:
[----:B------:R-:W-:Y:S05]  /*44e0*/  BSYNC B1 ;  /* 0x0000000000017941 */ /* 0x000fea0003800000 */
.L_x_132:
        /* <DEDUP_REMOVED lines=9> */
.L_x_135:
[----:B------:R-:W-:Y:S05]  /*4580*/  BSYNC B1 ;  /* 0x0000000000017941 */ /* 0x000fea0003800000 */
.L_x_134:
[----:B0----5:R-:W-:Y:S01]  /*4590*/  FMUL R4, R106, R89 ;  /* 0x000000596a047220 */ /* 0x021fe20000400000 */
[----:B------:R-:W-:Y:S01]  /*45a0*/  @P5 IMAD.MOV.U32 R5, RZ, RZ, R7 ;  /* 0x000000ffff055224 */ /* 0x000fe200078e0007 */
[----:B------:R-:W-:Y:S01]  /*45b0*/  ISETP.GT.AND P4, PT, R3, 0x80, P3 ;  /* 0x000000800300780c */ /* 0x000fe20001f84270 */
[----:B------:R-:W-:Y:S01]  /*45c0*/  BSSY B1, `(.L_x_136) ;  /* 0x0000006000017945 */ /* 0x000fe20003800000 */
[----:B------:R-:W-:Y:S01]  /*45d0*/  FFMA R47, R47, R88, R4 ;  /* 0x000000582f2f7223 */ /* 0x000fe20000000004 */
[----:B------:R-:W-:-:S05]  /*45e0*/  @P5 IMAD.MOV.U32 R4, RZ, RZ, R6 ;  /* 0x000000ffff045224 */ /* 0x000fca00078e0006 */
[----:B------:R0:W-:Y:S05]  /*45f0*/  @P5 STG.E desc[UR36][R4.64+0xa4], R47 ;  /* 0x0000a42f04005986 */ /* 0x0001ea000c101924 */
[----:B------:R-:W-:Y:S05]  /*4600*/  @!P4 BRA `(.L_x_137) ;  /* 0x000000000004c947 */ /* 0x000fea0003800000 */
[----:B------:R0:W5:Y:S02]  /*4610*/  LDG.E.LTC128B R106, desc[UR36][R10.64+0xc0] ;  /* 0x0000c0240a6a7981 */ /* 0x000164000c1e1920 */
.L_x_137:
[----:B------:R-:W-:Y:S05]  /*4620*/  BSYNC B1 ;  /* 0x0000000000017941 */ /* 0x000fea0003800000 */
.L_x_136:
        /* <DEDUP_REMOVED lines=9> */
.L_x_139:
[----:B------:R-:W-:Y:S05]  /*46c0*/  BSYNC B1 ;  /* 0x0000000000017941 */ /* 0x000fea0003800000 */
.L_x_138:
        /* <DEDUP_REMOVED lines=9> */
.L_x_141:
[----:B------:R-:W-:Y:S05]  /*4760*/  BSYNC B1 ;  /* 0x0000000000017941 */ /* 0x000fea0003800000 */
.L_x_140:
[----:B0----5:R-:W-:Y:S01]  /*4770*/  FMUL R5, R106, R89 ;  /* 0x000000596a057220 */ /* 0x021fe20000400000 */
[----:B------:R-:W-:Y:S01]  /*4780*/  @P3 MOV R4, R6 ;  /* 0x0000000600043202 */ /* 0x000fe20000000f00 */
[----:B------:R-:W-:Y:S01]  /*4790*/  BSSY B1, `(.L_x_142) ;  /* 0x0000007000017945 */ /* 0x000fe20003800000 */
[----:B------:R-:W-:Y:S01]  /*47a0*/  ISETP.GT.AND P2, PT, R3, 0x88, P2 ;  /* 0x000000880300780c */ /* 0x000fe20001744270 */
[----:B------:R-:W-:Y:S01]  /*47b0*/  FFMA R9, R50, R88, R5 ;  /* 0x0000005832097223 */ /* 0x000fe20000000005 */
[----:B------:R-:W-:-:S05]  /*47c0*/  @P3 IMAD.MOV.U32 R5, RZ, RZ, R7 ;  /* 0x000000ffff053224 */ /* 0x000fca00078e0007 */
[----:B------:R0:W-:Y:S06]  /*47d0*/  @P3 STG.E desc[UR36][R4.64+0xc0], R9 ;  /* 0x0000c00904003986 */ /* 0x0001ec000c101924 */
[----:B------:R-:W-:Y:S05]  /*47e0*/  @!P2 BRA `(.L_x_143) ;  /* 0x000000000004a947 */ /* 0x000fea0003800000 */
[----:B------:R0:W5:Y:S02]  /*47f0*/  LDG.E.LTC128B R106, desc[UR36][R56.64+0xc4] ;  /* 0x0000c424386a7981 */ /* 0x000164000c1e1920 */
.L_x_143:
[----:B------:R-:W-:Y:S05]  /*4800*/  BSYNC B1 ;  /* 0x0000000000017941 */ /* 0x000fea0003800000 */
.L_x_142:
        /* <DEDUP_REMOVED lines=9> */
.L_x_145:
[----:B------:R-:W-:Y:S05]  /*48a0*/  BSYNC B1 ;  /* 0x0000000000017941 */ /* 0x000fea0003800000 */
.L_x_144:
        /* <DEDUP_REMOVED lines=9> */
.L_x_147:
[----:B------:R-:W-:Y:S05]  /*4940*/  BSYNC B1 ;  /* 0x0000000000017941 */ /* 0x000fea0003800000 */
.L_x_146:
[----:B0----5:R-:W-:Y:S01]  /*4950*/  FMUL R4, R106, R89 ;  /* 0x000000596a047220 */ /* 0x021fe20000400000 */
[----:B------:R-:W-:Y:S01]  /*4960*/  ISETP.GT.AND P1, PT, R3, 0x88, P1 ;  /* 0x000000880300780c */ /* 0x000fe20000f24270 */
[----:B------:R-:W-:Y:S02]  /*4970*/  BSSY B1, `(.L_x_148) ;  /* 0x0000005000017945 */ /* 0x000fe40003800000 */
[----:B------:R-:W-:-:S05]  /*4980*/  FFMA R53, R53, R88, R4 ;  /* 0x0000005835357223 */ /* 0x000fca0000000004 */
[----:B------:R0:W-:Y:S05]  /*4990*/  @P2 STG.E desc[UR36][R62.64+0xe4], R53 ;  /* 0x0000e4353e002986 */ /* 0x0001ea000c101924 */
[----:B------:R-:W-:Y:S05]  /*49a0*/  @!P1 BRA `(.L_x_149) ;  /* 0x0000000000049947 */ /* 0x000fea0003800000 */
[----:B------:R0:W5:Y:S02]  /*49b0*/  LDG.E.LTC128B R106, desc[UR36][R56.64+0xe0] ;  /* 0x0000e024386a7981 */ /* 0x000164000c1e1920 */
.L_x_149:
[----:B------:R-:W-:Y:S05]  /*49c0*/  BSYNC B1 ;  /* 0x0000000000017941 */ /* 0x000fea0003800000 */
.L_x_148:
        /* <DEDUP_REMOVED lines=9> */
.L_x_151:
[----:B------:R-:W-:Y:S05]  /*4a60*/  BSYNC B1 ;  /* 0x0000000000017941 */ /* 0x000fea0003800000 */
.L_x_150:
[----:B-----5:R-:W-:-:S04]  /*4a70*/  FMUL R106, R106, R89 ;  /* 0x000000596a6a7220 */ /* 0x020fc80000400000 */
[----:B------:R-:W-:Y:S01]  /*4a80*/  FFMA R55, R55, R88, R106 ;  /* 0x0000005837377223 */ /* 0x000fe2000000006a */
[----:B------:R-:W-:Y:S06]  /*4a90*/  @!P0 BRA `(.L_x_152) ;  /* 0x00000010007c8947 */ /* 0x000fec0003800000 */
[----:B------:R0:W-:Y:S01]  /*4aa0*/  STG.E desc[UR36][R6.64+0xe4], R55 ;  /* 0x0000e43706007986 */ /* 0x0001e2000c101924 */
[----:B------:R-:W-:Y:S05]  /*4ab0*/  BRA `(.L_x_152) ;  /* 0x0000001000747947 */ /* 0x000fea0003800000 */
.L_x_29:
[----:B------:R-:W-:Y:S01]  /*4ac0*/  ULDC.64 UR4, c[0x0][0x5c0] ;  /* 0x0001700000047ab9 */ /* 0x000fe20000000a00 */
[-C--:B------:R-:W-:Y:S01]  /*4ad0*/  FMUL R5, R56, R88.reuse ;  /* 0x0000005838057220 */ /* 0x080fe20000400000 */
[----:B------:R-:W-:Y:S01]  /*4ae0*/  LEA R8, P1, R12, UR4, 0x2 ;  /* 0x000000040c087c11 */ /* 0x000fe2000f8210ff */
[----:B------:R-:W-:Y:S01]  /*4af0*/  IMAD.SHL.U32 R15, R112, 0x20, RZ ;  /* 0x00000020700f7824 */ /* 0x000fe200078e00ff */
[----:B------:R-:W-:Y:S01]  /*4b00*/  ISETP.GT.AND P2, PT, R4, 0x1, PT ;  /* 0x000000010400780c */ /* 0x000fe20003f44270 */
[-C--:B------:R-:W-:Y:S01]  /*4b10*/  FMUL R57, R57, R88.reuse ;  /* 0x0000005839397220 */ /* 0x080fe20000400000 */
[----:B------:R-:W-:Y:S01]  /*4b20*/  LEA.HI.X R9, R12, UR5, R105, 0x2, P1 ;  /* 0x000000050c097c11 */ /* 0x000fe200088f1469 */
[C---:B------:R-:W-:Y:S01]  /*4b30*/  IMAD.SHL.U32 R23, R112.reuse, 0x200, RZ ;  /* 0x0000020070177824 */ /* 0x040fe200078e00ff */
[----:B------:R-:W-:Y:S01]  /*4b40*/  ISETP.GT.AND P1, PT, R3, RZ, P2 ;  /* 0x000000ff0300720c */ /* 0x000fe20001724270 */
[----:B------:R-:W-:Y:S01]  /*4b50*/  FMUL R59, R59, R88 ;  /* 0x000000583b3b7220 */ /* 0x000fe20000400000 */
[--C-:B------:R-:W-:Y:S01]  /*4b60*/  SHF.L.U64.HI R7, R112, 0x5, R113.reuse ;  /* 0x0000000570077819 */ /* 0x100fe20000010271 */
[----:B------:R0:W-:Y:S01]  /*4b70*/  @P0 STG.E desc[UR36][R8.64], R5 ;  /* 0x0000000508000986 */ /* 0x0001e2000c101924 */
[----:B------:R-:W-:Y:S01]  /*4b80*/  IADD3 R10, P0, R15, R8, RZ ;  /* 0x000000080f0a7210 */ /* 0x000fe20007f1e0ff */
[-C--:B------:R-:W-:Y:S01]  /*4b90*/  FMUL R13, R58, R88.reuse ;  /* 0x000000583a0d7220 */ /* 0x080fe20000400000 */
[----:B------:R-:W-:Y:S01]  /*4ba0*/  SHF.L.U64.HI R113, R112, 0x9, R113 ;  /* 0x0000000970717819 */ /* 0x000fe20000010271 */
[-C--:B------:R-:W-:Y:S01]  /*4bb0*/  FMUL R61, R61, R88.reuse ;  /* 0x000000583d3d7220 */ /* 0x080fe20000400000 */
[C---:B------:R-:W-:Y:S01]  /*4bc0*/  ISETP.GT.AND P5, PT, R4.reuse, 0x8, PT ;  /* 0x000000080400780c */ /* 0x040fe20003fa4270 */
[----:B------:R-:W-:Y:S01]  /*4bd0*/  IMAD.X R11, R7, 0x1, R9, P0 ;  /* 0x00000001070b7824 */ /* 0x000fe200000e0609 */
[----:B------:R-:W-:Y:S01]  /*4be0*/  ISETP.GT.AND P0, PT, R3, 0x8, P2 ;  /* 0x000000080300780c */ /* 0x000fe20001704270 */
[----:B------:R-:W-:Y:S01]  /*4bf0*/  FMUL R63, R63, R88 ;  /* 0x000000583f3f7220 */ /* 0x000fe20000400000 */
[----:B------:R-:W-:Y:S01]  /*4c00*/  ISETP.GT.AND P4, PT, R4, 0x9, PT ;  /* 0x000000090400780c */ /* 0x000fe20003f84270 */
[----:B------:R-:W-:Y:S01]  /*4c10*/  @P1 STG.E desc[UR36][R8.64+0x4], R57 ;  /* 0x0000043908001986 */ /* 0x000fe2000c101924 */
[----:B------:R-:W-:Y:S01]  /*4c20*/  IADD3 R6, P1, P2, R23, R8, R15 ;  /* 0x0000000817067210 */ /* 0x000fe20007a3e00f */
[-C--:B0-----:R-:W-:Y:S01]  /*4c30*/  FMUL R5, R60, R88.reuse ;  /* 0x000000583c057220 */ /* 0x081fe20000400000 */
[----:B------:R-:W-:Y:S01]  /*4c40*/  ISETP.GT.AND P3, PT, R3, 0x8, P6 ;  /* 0x000000080300780c */ /* 0x000fe20003764270 */
[-C--:B------:R-:W-:Y:S01]  /*4c50*/  FMUL R65, R65, R88.reuse ;  /* 0x0000005841417220 */ /* 0x080fe20000400000 */
[----:B------:R-:W-:Y:S01]  /*4c60*/  IADD3.X R7, R113, R9, R7, P1, P2 ;  /* 0x0000000971077210 */ /* 0x000fe20000fe4407 */
[-C--:B------:R-:W-:Y:S01]  /*4c70*/  FMUL R67, R67, R88.reuse ;  /* 0x0000005843437220 */ /* 0x080fe20000400000 */
[----:B------:R-:W-:Y:S01]  /*4c80*/  ISETP.GT.AND P1, PT, R3, RZ, P5 ;  /* 0x000000ff0300720c */ /* 0x000fe20002f24270 */
[-C--:B------:R-:W-:Y:S01]  /*4c90*/  FMUL R69, R69, R88.reuse ;  /* 0x0000005845457220 */ /* 0x080fe20000400000 */
[C---:B------:R-:W-:Y:S01]  /*4ca0*/  ISETP.GT.AND P2, PT, R4.reuse, 0x11, PT ;  /* 0x000000110400780c */ /* 0x040fe20003f44270 */
[----:B------:R-:W-:Y:S01]  /*4cb0*/  @P0 STG.E desc[UR36][R10.64+0x4], R59 ;  /* 0x0000043b0a000986 */ /* 0x000fe2000c101924 */
[----:B------:R-:W-:Y:S01]  /*4cc0*/  ISETP.GT.AND P0, PT, R3, RZ, P4 ;  /* 0x000000ff0300720c */ /* 0x000fe20002704270 */
[-C--:B------:R-:W-:Y:S01]  /*4cd0*/  FMUL R71, R71, R88.reuse ;  /* 0x0000005847477220 */ /* 0x080fe20000400000 */
[-C--:B------:R-:W-:Y:S01]  /*4ce0*/  FMUL R73, R73, R88.reuse ;  /* 0x0000005849497220 */ /* 0x080fe20000400000 */
[-C--:B------:R-:W-:Y:S01]  /*4cf0*/  FMUL R75, R75, R88.reuse ;  /* 0x000000584b4b7220 */ /* 0x080fe20000400000 */
[-C--:B------:R-:W-:Y:S01]  /*4d00*/  FMUL R77, R77, R88.reuse ;  /* 0x000000584d4d7220 */ /* 0x080fe20000400000 */
[----:B------:R0:W-:Y:S01]  /*4d10*/  @P3 STG.E desc[UR36][R10.64], R13 ;  /* 0x0000000d0a003986 */ /* 0x0001e2000c101924 */
[C---:B------:R-:W-:Y:S01]  /*4d20*/  ISETP.GT.AND P3, PT, R4.reuse, 0x10, PT ;  /* 0x000000100400780c */ /* 0x040fe20003f64270 */
[-C--:B------:R-:W-:Y:S01]  /*4d30*/  FMUL R79, R79, R88.reuse ;  /* 0x000000584f4f7220 */ /* 0x080fe20000400000 */
[-C--:B------:R-:W-:Y:S01]  /*4d40*/  FMUL R81, R81, R88.reuse ;  /* 0x0000005851517220 */ /* 0x080fe20000400000 */
[----:B------:R1:W-:Y:S01]  /*4d50*/  @P1 STG.E desc[UR36][R8.64+0x20], R5 ;  /* 0x0000200508001986 */ /* 0x0003e2000c101924 */
[----:B------:R-:W-:Y:S01]  /*4d60*/  ISETP.GT.AND P1, PT, R3, 0x8, P5 ;  /* 0x000000080300780c */ /* 0x000fe20002f24270 */
[-C--:B------:R-:W-:Y:S01]  /*4d70*/  FMUL R83, R83, R88.reuse ;  /* 0x0000005853537220 */ /* 0x080fe20000400000 */
[C---:B------:R-:W-:Y:S01]  /*4d80*/  ISETP.GT.AND P5, PT, R4.reuse, 0x28, PT ;  /* 0x000000280400780c */ /* 0x040fe20003fa4270 */
[----:B------:R-:W-:Y:S01]  /*4d90*/  @P0 STG.E desc[UR36][R8.64+0x24], R61 ;  /* 0x0000243d08000986 */ /* 0x000fe2000c101924 */
[----:B------:R-:W-:Y:S01]  /*4da0*/  ISETP.GT.AND P0, PT, R3, 0x8, P4 ;  /* 0x000000080300780c */ /* 0x000fe20002704270 */
[-C--:B------:R-:W-:Y:S01]  /*4db0*/  FMUL R85, R85, R88.reuse ;  /* 0x0000005855557220 */ /* 0x080fe20000400000 */
[----:B------:R-:W-:Y:S01]  /*4dc0*/  ISETP.GT.AND P4, PT, R4, 0x30, PT ;  /* 0x000000300400780c */ /* 0x000fe20003f84270 */
[-C--:B0-----:R-:W-:Y:S01]  /*4dd0*/  FMUL R13, R62, R88.reuse ;  /* 0x000000583e0d7220 */ /* 0x081fe20000400000 */
[----:B------:R-:W-:Y:S01]  /*4de0*/  P2R R57, PR, RZ, 0x20 ;  /* 0x00000020ff397803 */ /* 0x000fe20000000000 */
[-C--:B------:R-:W-:Y:S01]  /*4df0*/  FMUL R87, R87, R88.reuse ;  /* 0x0000005857577220 */ /* 0x080fe20000400000 */
[-C--:B------:R-:W-:Y:S01]  /*4e00*/  FMUL R25, R25, R88.reuse ;  /* 0x0000005819197220 */ /* 0x080fe20000400000 */
[-C--:B-1----:R-:W-:Y:S01]  /*4e10*/  FMUL R5, R64, R88.reuse ;  /* 0x0000005840057220 */ /* 0x082fe20000400000 */
[-C--:B------:R-:W-:Y:S01]  /*4e20*/  FMUL R27, R27, R88.reuse ;  /* 0x000000581b1b7220 */ /* 0x080fe20000400000 */
[----:B------:R0:W-:Y:S01]  /*4e30*/  @P1 STG.E desc[UR36][R10.64+0x20], R13 ;  /* 0x0000200d0a001986 */ /* 0x0001e2000c101924 */
[----:B------:R-:W-:Y:S01]  /*4e40*/  ISETP.GT.AND P1, PT, R4, 0x19, PT ;  /* 0x000000190400780c */ /* 0x000fe20003f24270 */
[-C--:B------:R-:W-:Y:S01]  /*4e50*/  FMUL R29, R29, R88.reuse ;  /* 0x000000581d1d7220 */ /* 0x080fe20000400000 */
[-C--:B------:R-:W-:Y:S01]  /*4e60*/  FMUL R31, R31, R88.reuse ;  /* 0x000000581f1f7220 */ /* 0x080fe20000400000 */
[----:B------:R-:W-:Y:S01]  /*4e70*/  @P0 STG.E desc[UR36][R10.64+0x24], R63 ;  /* 0x0000243f0a000986 */ /* 0x000fe2000c101924 */
[----:B------:R-:W-:Y:S01]  /*4e80*/  ISETP.GT.AND P0, PT, R3, RZ, P3 ;  /* 0x000000ff0300720c */ /* 0x000fe20001f04270 */
[-C--:B------:R-:W-:Y:S01]  /*4e90*/  FMUL R33, R33, R88.reuse ;  /* 0x0000005821217220 */ /* 0x080fe20000400000 */
[-C--:B------:R-:W-:Y:S01]  /*4ea0*/  FMUL R35, R35, R88.reuse ;  /* 0x0000005823237220 */ /* 0x080fe20000400000 */
[-C--:B------:R-:W-:Y:S01]  /*4eb0*/  FMUL R37, R37, R88.reuse ;  /* 0x0000005825257220 */ /* 0x080fe20000400000 */
[-C--:B------:R-:W-:Y:S01]  /*4ec0*/  FMUL R39, R39, R88.reuse ;  /* 0x0000005827277220 */ /* 0x080fe20000400000 */
[-C--:B------:R-:W-:Y:S01]  /*4ed0*/  FMUL R41, R41, R88.reuse ;  /* 0x0000005829297220 */ /* 0x080fe20000400000 */
[-C--:B------:R-:W-:Y:S01]  /*4ee0*/  FMUL R43, R43, R88.reuse ;  /* 0x000000582b2b7220 */ /* 0x080fe20000400000 */
[-C--:B0-----:R-:W-:Y:S01]  /*4ef0*/  FMUL R13, R66, R88.reuse ;  /* 0x00000058420d7220 */ /* 0x081fe20000400000 */
[-C--:B------:R-:W-:Y:S01]  /*4f00*/  FMUL R45, R45, R88.reuse ;  /* 0x000000582d2d7220 */ /* 0x080fe20000400000 */
[-C--:B------:R-:W-:Y:S01]  /*4f10*/  FMUL R47, R47, R88.reuse ;  /* 0x000000582f2f7220 */ /* 0x080fe20000400000 */
[-C--:B------:R-:W-:Y:S01]  /*4f20*/  FMUL R49, R49, R88.reuse ;  /* 0x0000005831317220 */ /* 0x080fe20000400000 */
[-C--:B------:R-:W-:Y:S01]  /*4f30*/  FMUL R51, R51, R88.reuse ;  /* 0x0000005833337220 */ /* 0x080fe20000400000 */
[-C--:B------:R-:W-:Y:S01]  /*4f40*/  FMUL R53, R53, R88.reuse ;  /* 0x0000005835357220 */ /* 0x080fe20000400000 */
[----:B------:R0:W-:Y:S01]  /*4f50*/  @P0 STG.E desc[UR36][R8.64+0x40], R5 ;  /* 0x0000400508000986 */ /* 0x0001e2000c101924 */
[----:B------:R-:W-:Y:S01]  /*4f60*/  ISETP.GT.AND P0, PT, R3, RZ, P2 ;  /* 0x000000ff0300720c */ /* 0x000fe20001704270 */
[-C--:B------:R-:W-:Y:S01]  /*4f70*/  FMUL R55, R55, R88.reuse ;  /* 0x0000005837377220 */ /* 0x080fe20000400000 */
[----:B0-----:R-:W-:-:S11]  /*4f80*/  FMUL R5, R68, R88 ;  /* 0x0000005844057220 */ /* 0x001fd60000400000 */
[----:B------:R-:W-:Y:S01]  /*4f90*/  @P0 STG.E desc[UR36][R8.64+0x44], R65 ;  /* 0x0000444108000986 */ /* 0x000fe2000c101924 */
[----:B------:R-:W-:Y:S02]  /*4fa0*/  ISETP.GT.AND P0, PT, R3, 0x8, P3 ;  /* 0x000000080300780c */ /* 0x000fe40001f04270 */
[----:B------:R-:W-:-:S04]  /*4fb0*/  ISETP.GT.AND P3, PT, R4, 0x29, PT ;  /* 0x000000290400780c */ /* 0x000fc80003f64270 */
[----:B------:R-:W-:-:S07]  /*4fc0*/  P2R R56, PR, RZ, 0x8 ;  /* 0x00000008ff387803 */ /* 0x000fce0000000000 */
[----:B------:R0:W-:Y:S01]  /*4fd0*/  @P0 STG.E desc[UR36][R10.64+0x40], R13 ;  /* 0x0000400d0a000986 */ /* 0x0001e2000c101924 */
[----:B------:R-:W-:Y:S02]  /*4fe0*/  ISETP.GT.AND P0, PT, R3, 0x8, P2 ;  /* 0x000000080300780c */ /* 0x000fe40001704270 */
[----:B------:R-:W-:Y:S01]  /*4ff0*/  ISETP.GT.AND P2, PT, R4, 0x18, PT ;  /* 0x000000180400780c */ /* 0x000fe20003f44270 */
[----:B0-----:R-:W-:-:S10]  /*5000*/  FMUL R13, R70, R88 ;  /* 0x00000058460d7220 */ /* 0x001fd40000400000 */
[----:B------:R-:W-:Y:S01]  /*5010*/  @P0 STG.E desc[UR36][R10.64+0x44], R67 ;  /* 0x000044430a000986 */ /* 0x000fe2000c101924 */
[----:B------:R-:W-:-:S13]  /*5020*/  ISETP.GT.AND P0, PT, R3, RZ, P2 ;  /* 0x000000ff0300720c */ /* 0x000fda0001704270 */
[----:B------:R0:W-:Y:S01]  /*5030*/  @P0 STG.E desc[UR36][R8.64+0x60], R5 ;  /* 0x0000600508000986 */ /* 0x0001e2000c101924 */
[----:B------:R-:W-:Y:S01]  /*5040*/  ISETP.GT.AND P0, PT, R3, RZ, P1 ;  /* 0x000000ff0300720c */ /* 0x000fe20000f04270 */
[----:B0-----:R-:W-:-:S12]  /*5050*/  FMUL R5, R72, R88 ;  /* 0x0000005848057220 */ /* 0x001fd80000400000 */
[----:B------:R-:W-:Y:S01]  /*5060*/  @P0 STG.E desc[UR36][R8.64+0x64], R69 ;  /* 0x0000644508000986 */ /* 0x000fe2000c101924 */
[----:B------:R-:W-:Y:S02]  /*5070*/  ISETP.GT.AND P0, PT, R3, 0x8, P2 ;  /* 0x000000080300780c */ /* 0x000fe40001704270 */
[----:B------:R-:W-:-:S11]  /*5080*/  ISETP.GT.AND P2, PT, R4, 0x20, PT ;  /* 0x000000200400780c */ /* 0x000fd60003f44270 */
        /* <DEDUP_REMOVED lines=13> */
[----:B------:R-:W-:Y:S01]  /*5160*/  ISETP.GT.AND P0, PT, R3, 0x8, P1 ;  /* 0x000000080300780c */ /* 0x000fe20000f04270 */
[----:B0-----:R-:W-:-:S12]  /*5170*/  FMUL R13, R78, R88 ;  /* 0x000000584e0d7220 */ /* 0x001fd80000400000 */
[----:B------:R-:W-:Y:S01]  /*5180*/  @P0 STG.E desc[UR36][R10.64+0x84], R75 ;  /* 0x0000844b0a000986 */ /* 0x000fe2000c101924 */
[----:B------:R-:W-:-:S13]  /*5190*/  ISETP.GT.AND P0, PT, R3, RZ, P5 ;  /* 0x000000ff0300720c */ /* 0x000fda0002f04270 */
[----:B------:R0:W-:Y:S01]  /*51a0*/  @P0 STG.E desc[UR36][R8.64+0xa0], R5 ;  /* 0x0000a00508000986 */ /* 0x0001e2000c101924 */
[----:B------:R-:W-:Y:S01]  /*51b0*/  ISETP.GT.AND P0, PT, R3, RZ, P3 ;  /* 0x000000ff0300720c */ /* 0x000fe20001f04270 */
[----:B0-----:R-:W-:-:S12]  /*51c0*/  FMUL R5, R80, R88 ;  /* 0x0000005850057220 */ /* 0x001fd80000400000 */
[----:B------:R-:W-:Y:S01]  /*51d0*/  @P0 STG.E desc[UR36][R8.64+0xa4], R77 ;  /* 0x0000a44d08000986 */ /* 0x000fe2000c101924 */
[----:B------:R-:W-:-:S13]  /*51e0*/  ISETP.GT.AND P0, PT, R3, 0x8, P5 ;  /* 0x000000080300780c */ /* 0x000fda0002f04270 */
[----:B------:R0:W-:Y:S01]  /*51f0*/  @P0 STG.E desc[UR36][R10.64+0xa0], R13 ;  /* 0x0000a00d0a000986 */ /* 0x0001e2000c101924 */
[C---:B------:R-:W-:Y:S02]  /*5200*/  ISETP.GT.AND P0, PT, R3.reuse, 0x8, P3 ;  /* 0x000000080300780c */ /* 0x040fe40001f04270 */
[----:B------:R-:W-:Y:S01]  /*5210*/  ISETP.GT.AND P3, PT, R3, 0x8, P2 ;  /* 0x000000080300780c */ /* 0x000fe20001764270 */
[----:B0-----:R-:W-:-:S10]  /*5220*/  FMUL R13, R82, R88 ;  /* 0x00000058520d7220 */ /* 0x001fd40000400000 */
[----:B------:R-:W-:Y:S01]  /*5230*/  @P0 STG.E desc[UR36][R10.64+0xa4], R79 ;  /* 0x0000a44f0a000986 */ /* 0x000fe2000c101924 */
[----:B------:R-:W-:-:S13]  /*5240*/  ISETP.GT.AND P0, PT, R3, RZ, P4 ;  /* 0x000000ff0300720c */ /* 0x000fda0002704270 */
[----:B------:R0:W-:Y:S01]  /*5250*/  @P0 STG.E desc[UR36][R8.64+0xc0], R5 ;  /* 0x0000c00508000986 */ /* 0x0001e2000c101924 */
[----:B------:R-:W-:-:S04]  /*5260*/  ISETP.GT.AND P0, PT, R4, 0x31, PT ;  /* 0x000000310400780c */ /* 0x000fc80003f04270 */
[----:B------:R-:W-:Y:S01]  /*5270*/  ISETP.GT.AND P1, PT, R3, RZ, P0 ;  /* 0x000000ff0300720c */ /* 0x000fe20000724270 */
[----:B0-----:R-:W-:-:S12]  /*5280*/  FMUL R5, R84, R88 ;  /* 0x0000005854057220 */ /* 0x001fd80000400000 */
[----:B------:R-:W-:Y:S01]  /*5290*/  @P1 STG.E desc[UR36][R8.64+0xc4], R81 ;  /* 0x0000c45108001986 */ /* 0x000fe2000c101924 */
[----:B------:R-:W-:-:S13]  /*52a0*/  ISETP.GT.AND P1, PT, R3, 0x8, P4 ;  /* 0x000000080300780c */ /* 0x000fda0002724270 */
[----:B------:R0:W-:Y:S01]  /*52b0*/  @P1 STG.E desc[UR36][R10.64+0xc0], R13 ;  /* 0x0000c00d0a001986 */ /* 0x0001e2000c101924 */
[----:B------:R-:W-:-:S13]  /*52c0*/  ISETP.GT.AND P1, PT, R3, 0x8, P0 ;  /* 0x000000080300780c */ /* 0x000fda0000724270 */
[----:B------:R-:W-:Y:S01]  /*52d0*/  @P1 STG.E desc[UR36][R10.64+0xc4], R83 ;  /* 0x0000c4530a001986 */ /* 0x000fe2000c101924 */
[----:B------:R-:W-:-:S05]  /*52e0*/  IADD3 R14, P1, R23, R10, RZ ;  /* 0x0000000a170e7210 */ /* 0x000fca0007f3e0ff */
[----:B------:R-:W-:Y:S01]  /*52f0*/  IMAD.X R15, R113, 0x1, R11, P1 ;  /* 0x00000001710f7824 */ /* 0x000fe200008e060b */
[----:B------:R-:W-:-:S13]  /*5300*/  ISETP.GT.AND P1, PT, R3, RZ, P2 ;  /* 0x000000ff0300720c */ /* 0x000fda0001724270 */
[----:B------:R1:W-:Y:S01]  /*5310*/  @P1 STG.E desc[UR36][R8.64+0xe0], R5 ;  /* 0x0000e00508001986 */ /* 0x0003e2000c101924 */
[----:B------:R-:W-:-:S05]  /*5320*/  IADD3 R20, P1, R23, R10, RZ ;  /* 0x0000000a17147210 */ /* 0x000fca0007f3e0ff */
[----:B------:R-:W-:Y:S01]  /*5330*/  IMAD.X R21, R113, 0x1, R11, P1 ;  /* 0x0000000171157824 */ /* 0x000fe200008e060b */
[----:B------:R-:W-:Y:S01]  /*5340*/  IADD3 R12, P1, R23, R8, RZ ;  /* 0x00000008170c7210 */ /* 0x000fe20007f3e0ff */
[----:B------:R-:W-:-:S04]  /*5350*/  FMUL R23, R86, R88 ;  /* 0x0000005856177220 */ /* 0x000fc80000400000 */
[----:B0-----:R-:W-:Y:S01]  /*5360*/  IMAD.X R13, R113, 0x1, R9, P1 ;  /* 0x00000001710d7824 */ /* 0x001fe200008e0609 */
[----:B------:R-:W-:Y:S01]  /*5370*/  ISETP.GT.AND P1, PT, R4, 0x39, PT ;  /* 0x000000390400780c */ /* 0x000fe20003f24270 */
[----:B-1----:R-:W-:-:S03]  /*5380*/  FMUL R5, R24, R88 ;  /* 0x0000005818057220 */ /* 0x002fc60000400000 */
[----:B------:R-:W-:-:S13]  /*5390*/  ISETP.GT.AND P5, PT, R3, RZ, P1 ;  /* 0x000000ff0300720c */ /* 0x000fda0000fa4270 */
[----:B------:R-:W-:Y:S01]  /*53a0*/  @P5 STG.E desc[UR36][R8.64+0xe4], R85 ;  /* 0x0000e45508005986 */ /* 0x000fe2000c101924 */
[----:B------:R-:W-:-:S03]  /*53b0*/  ISETP.GT.AND P5, PT, R4, 0x1, PT ;  /* 0x000000010400780c */ /* 0x000fc60003fa4270 */
[----:B------:R0:W-:Y:S01]  /*53c0*/  @P3 STG.E desc[UR36][R10.64+0xe0], R23 ;  /* 0x0000e0170a003986 */ /* 0x0001e2000c101924 */
[C---:B------:R-:W-:Y:S02]  /*53d0*/  ISETP.GT.AND P3, PT, R3.reuse, 0x8, P1 ;  /* 0x000000080300780c */ /* 0x040fe40000f64270 */
[----:B------:R-:W-:Y:S01]  /*53e0*/  ISETP.GT.AND P5, PT, R3, 0x80, P5 ;  /* 0x000000800300780c */ /* 0x000fe20002fa4270 */
[----:B0-----:R-:W-:-:S10]  /*53f0*/  FMUL R23, R26, R88 ;  /* 0x000000581a177220 */ /* 0x001fd40000400000 */
[----:B------:R0:W-:Y:S01]  /*5400*/  @P3 STG.E desc[UR36][R10.64+0xe4], R87 ;  /* 0x0000e4570a003986 */ /* 0x0001e2000c101924 */
[C---:B------:R-:W-:Y:S01]  /*5410*/  ISETP.GT.AND P3, PT, R3.reuse, 0x80, P6 ;  /* 0x000000800300780c */ /* 0x040fe20003764270 */
[----:B------:R-:W-:Y:S01]  /*5420*/  @P5 IMAD.MOV.U32 R9, RZ, RZ, R13 ;  /* 0x000000ffff095224 */ /* 0x000fe200078e000d */
[----:B------:R-:W-:Y:S02]  /*5430*/  ISETP.GT.AND P6, PT, R3, 0x88, P6 ;  /* 0x000000880300780c */ /* 0x000fe400037c4270 */
[----:B------:R-:W-:Y:S01]  /*5440*/  @P5 MOV R8, R12 ;  /* 0x0000000c00085202 */ /* 0x000fe20000000f00 */
[----:B0-----:R-:W-:-:S08]  /*5450*/  FMUL R11, R30, R88 ;  /* 0x000000581e0b7220 */ /* 0x001fd00000400000 */
[----:B------:R0:W-:Y:S01]  /*5460*/  @P3 STG.E desc[UR36][R12.64], R5 ;  /* 0x000000050c003986 */ /* 0x0001e2000c101924 */
[----:B------:R-:W-:-:S03]  /*5470*/  ISETP.NE.AND P3, PT, R56, RZ, PT ;  /* 0x000000ff3800720c */ /* 0x000fc60003f65270 */
[----:B------:R-:W-:Y:S01]  /*5480*/  @P5 STG.E desc[UR36][R8.64+0x4], R25 ;  /* 0x0000041908005986 */ /* 0x000fe2000c101924 */
[----:B------:R-:W-:-:S03]  /*5490*/  ISETP.NE.AND P5, PT, R57, RZ, PT ;  /* 0x000000ff3900720c */ /* 0x000fc60003fa5270 */
[----:B------:R1:W-:Y:S01]  /*54a0*/  @P6 STG.E desc[UR36][R14.64], R23 ;  /* 0x000000170e006986 */ /* 0x0003e2000c101924 */
[----:B------:R-:W-:Y:S01]  /*54b0*/  ISETP.GT.AND P6, PT, R4, 0x1, PT ;  /* 0x000000010400780c */ /* 0x000fe20003fc4270 */
[----:B0-----:R-:W-:-:S03]  /*54c0*/  FMUL R5, R28, R88 ;  /* 0x000000581c057220 */ /* 0x001fc60000400000 */
[----:B------:R-:W-:Y:S01]  /*54d0*/  ISETP.GT.AND P6, PT, R3, 0x88, P6 ;  /* 0x000000880300780c */ /* 0x000fe200037c4270 */
[----:B-1----:R-:W-:-:S12]  /*54e0*/  FMUL R15, R44, R88 ;  /* 0x000000582c0f7220 */ /* 0x002fd80000400000 */
[----:B------:R-:W-:Y:S01]  /*54f0*/  @P6 STG.E desc[UR36][R20.64+0x4], R27 ;  /* 0x0000041b14006986 */ /* 0x000fe2000c101924 */
[----:B------:R-:W-:-:S04]  /*5500*/  ISETP.GT.AND P6, PT, R4, 0x8, PT ;  /* 0x000000080400780c */ /* 0x000fc80003fc4270 */
[----:B------:R-:W-:-:S13]  /*5510*/  ISETP.GT.AND P6, PT, R3, 0x80, P6 ;  /* 0x000000800300780c */ /* 0x000fda00037c4270 */
[----:B------:R-:W-:Y:S02]  /*5520*/  @P6 IMAD.MOV.U32 R8, RZ, RZ, R12 ;  /* 0x000000ffff086224 */ /* 0x000fe400078e000c */
[----:B------:R-:W-:-:S05]  /*5530*/  @P6 IMAD.MOV.U32 R9, RZ, RZ, R13 ;  /* 0x000000ffff096224 */ /* 0x000fca00078e000d */
[----:B------:R0:W-:Y:S01]  /*5540*/  @P6 STG.E desc[UR36][R8.64+0x20], R5 ;  /* 0x0000200508006986 */ /* 0x0001e2000c101924 */
[----:B------:R-:W-:-:S04]  /*5550*/  ISETP.GT.AND P6, PT, R4, 0x9, PT ;  /* 0x000000090400780c */ /* 0x000fc80003fc4270 */
[----:B------:R-:W-:Y:S01]  /*5560*/  ISETP.GT.AND P6, PT, R3, 0x80, P6 ;  /* 0x000000800300780c */ /* 0x000fe200037c4270 */
[----:B0-----:R-:W-:-:S12]  /*5570*/  FMUL R5, R32, R88 ;  /* 0x0000005820057220 */ /* 0x001fd80000400000 */
[----:B------:R-:W-:Y:S02]  /*5580*/  @P6 IMAD.MOV.U32 R8, RZ, RZ, R12 ;  /* 0x000000ffff086224 */ /* 0x000fe400078e000c */
[----:B------:R-:W-:-:S05]  /*5590*/  @P6 IMAD.MOV.U32 R9, RZ, RZ, R13 ;  /* 0x000000ffff096224 */ /* 0x000fca00078e000d */
[----:B------:R-:W-:Y:S01]  /*55a0*/  @P6 STG.E desc[UR36][R8.64+0x24], R29 ;  /* 0x0000241d08006986 */ /* 0x000fe2000c101924 */
[----:B------:R-:W-:-:S04]  /*55b0*/  ISETP.GT.AND P6, PT, R4, 0x8, PT ;  /* 0x000000080400780c */ /* 0x000fc80003fc4270 */
[----:B------:R-:W-:-:S13]  /*55c0*/  ISETP.GT.AND P6, PT, R3, 0x88, P6 ;  /* 0x000000880300780c */ /* 0x000fda00037c4270 */
[----:B------:R0:W-:Y:S01]  /*55d0*/  @P6 STG.E desc[UR36][R6.64+0x20], R11 ;  /* 0x0000200b06006986 */ /* 0x0001e2000c101924 */
[----:B------:R-:W-:-:S04]  /*55e0*/  ISETP.GT.AND P6, PT, R4, 0x9, PT ;  /* 0x000000090400780c */ /* 0x000fc80003fc4270 */
[----:B------:R-:W-:Y:S01]  /*55f0*/  ISETP.GT.AND P6, PT, R3, 0x88, P6 ;  /* 0x000000880300780c */ /* 0x000fe200037c4270 */
[----:B0-----:R-:W-:-:S12]  /*5600*/  FMUL R11, R34, R88 ;  /* 0x00000058220b7220 */ /* 0x001fd80000400000 */
[----:B------:R-:W-:Y:S01]  /*5610*/  @P6 STG.E desc[UR36][R6.64+0x24], R31 ;  /* 0x0000241f06006986 */ /* 0x000fe2000c101924 */
[----:B------:R-:W-:-:S04]  /*5620*/  ISETP.GT.AND P6, PT, R4, 0x10, PT ;  /* 0x000000100400780c */ /* 0x000fc80003fc4270 */
[----:B------:R-:W-:-:S13]  /*5630*/  ISETP.GT.AND P6, PT, R3, 0x80, P6 ;  /* 0x000000800300780c */ /* 0x000fda00037c4270 */
[----:B------:R-:W-:Y:S01]  /*5640*/  @P6 IMAD.MOV.U32 R8, RZ, RZ, R12 ;  /* 0x000000ffff086224 */ /* 0x000fe200078e000c */
[----:B------:R-:W-:-:S05]  /*5650*/  @P6 MOV R9, R13 ;  /* 0x0000000d00096202 */ /* 0x000fca0000000f00 */
        /* <DEDUP_REMOVED lines=34> */
[----:B------:R-:W-:Y:S01]  /*5880*/  @P6 MOV R8, R12 ;  /* 0x0000000c00086202 */ /* 0x000fe20000000f00 */
[----:B------:R-:W-:-:S05]  /*5890*/  @P6 IMAD.MOV.U32 R9, RZ, RZ, R13 ;  /* 0x000000ffff096224 */ /* 0x000fca00078e000d */
[----:B------:R0:W-:Y:S01]  /*58a0*/  @P6 STG.E desc[UR36][R8.64+0x80], R5 ;  /* 0x0000800508006986 */ /* 0x0001e2000c101924 */
[----:B------:R-:W-:-:S04]  /*58b0*/  ISETP.GT.AND P6, PT, R4, 0x21, PT ;  /* 0x000000210400780c */ /* 0x000fc80003fc4270 */
[----:B------:R-:W-:-:S13]  /*58c0*/  ISETP.GT.AND P6, PT, R3, 0x80, P6 ;  /* 0x000000800300780c */ /* 0x000fda00037c4270 */
[----:B0-----:R-:W-:Y:S02]  /*58d0*/  @P6 IMAD.MOV.U32 R8, RZ, RZ, R12 ;  /* 0x000000ffff086224 */ /* 0x001fe400078e000c */
[----:B------:R-:W-:-:S05]  /*58e0*/  @P6 IMAD.MOV.U32 R9, RZ, RZ, R13 ;  /* 0x000000ffff096224 */ /* 0x000fca00078e000d */
[----:B------:R0:W-:Y:S01]  /*58f0*/  @P6 STG.E desc[UR36][R8.64+0x84], R41 ;  /* 0x0000842908006986 */ /* 0x0001e2000c101924 */
[----:B------:R-:W-:-:S04]  /*5900*/  ISETP.GT.AND P6, PT, R4, 0x20, PT ;  /* 0x000000200400780c */ /* 0x000fc80003fc4270 */
[----:B------:R-:W-:Y:S01]  /*5910*/  ISETP.GT.AND P6, PT, R3, 0x88, P6 ;  /* 0x000000880300780c */ /* 0x000fe200037c4270 */
[----:B0-----:R-:W-:-:S12]  /*5920*/  FMUL R9, R46, R88 ;  /* 0x000000582e097220 */ /* 0x001fd80000400000 */
[----:B------:R0:W-:Y:S01]  /*5930*/  @P6 STG.E desc[UR36][R6.64+0x80], R11 ;  /* 0x0000800b06006986 */ /* 0x0001e2000c101924 */
[----:B------:R-:W-:-:S04]  /*5940*/  ISETP.GT.AND P6, PT, R4, 0x21, PT ;  /* 0x000000210400780c */ /* 0x000fc80003fc4270 */
[----:B------:R-:W-:Y:S01]  /*5950*/  ISETP.GT.AND P6, PT, R3, 0x88, P6 ;  /* 0x000000880300780c */ /* 0x000fe200037c4270 */
[----:B0-----:R-:W-:-:S12]  /*5960*/  FMUL R11, R48, R88 ;  /* 0x00000058300b7220 */ /* 0x001fd80000400000 */
[----:B------:R-:W-:Y:S02]  /*5970*/  @P6 IMAD.MOV.U32 R4, RZ, RZ, R6 ;  /* 0x000000ffff046224 */ /* 0x000fe400078e0006 */
[----:B------:R-:W-:-:S05]  /*5980*/  @P6 IMAD.MOV.U32 R5, RZ, RZ, R7 ;  /* 0x000000ffff056224 */ /* 0x000fca00078e0007 */
[----:B------:R0:W-:Y:S01]  /*5990*/  @P6 STG.E desc[UR36][R4.64+0x84], R43 ;  /* 0x0000842b04006986 */ /* 0x0001e2000c101924 */
[C---:B------:R-:W-:Y:S02]  /*59a0*/  ISETP.GT.AND P6, PT, R3.reuse, 0x80, P5 ;  /* 0x000000800300780c */ /* 0x040fe40002fc4270 */
[----:B------:R-:W-:-:S11]  /*59b0*/  ISETP.GT.AND P5, PT, R3, 0x88, P5 ;  /* 0x000000880300780c */ /* 0x000fd60002fa4270 */
[----:B0-----:R-:W-:Y:S01]  /*59c0*/  @P6 IMAD.MOV.U32 R4, RZ, RZ, R12 ;  /* 0x000000ffff046224 */ /* 0x001fe200078e000c */
[----:B------:R-:W-:-:S05]  /*59d0*/  @P6 MOV R5, R13 ;  /* 0x0000000d00056202 */ /* 0x000fca0000000f00 */
[----:B------:R0:W-:Y:S01]  /*59e0*/  @P6 STG.E desc[UR36][R4.64+0xa0], R15 ;  /* 0x0000a00f04006986 */ /* 0x0001e2000c101924 */
[C---:B------:R-:W-:Y:S02]  /*59f0*/  ISETP.GT.AND P6, PT, R3.reuse, 0x80, P3 ;  /* 0x000000800300780c */ /* 0x040fe40001fc4270 */
[----:B------:R-:W-:-:S11]  /*5a00*/  ISETP.GT.AND P3, PT, R3, 0x88, P3 ;  /* 0x000000880300780c */ /* 0x000fd60001f64270 */
[----:B0-----:R-:W-:Y:S02]  /*5a10*/  @P6 IMAD.MOV.U32 R4, RZ, RZ, R12 ;  /* 0x000000ffff046224 */ /* 0x001fe400078e000c */
[----:B------:R-:W-:-:S05]  /*5a20*/  @P6 IMAD.MOV.U32 R5, RZ, RZ, R13 ;  /* 0x000000ffff056224 */ /* 0x000fca00078e000d */
[----:B------:R0:W-:Y:S02]  /*5a30*/  @P6 STG.E desc[UR36][R4.64+0xa4], R45 ;  /* 0x0000a42d04006986 */ /* 0x0001e4000c101924 */
[----:B0-----:R-:W-:Y:S02]  /*5a40*/  @P5 IMAD.MOV.U32 R4, RZ, RZ, R6 ;  /* 0x000000ffff045224 */ /* 0x001fe400078e0006 */
[----:B------:R-:W-:-:S05]  /*5a50*/  @P5 IMAD.MOV.U32 R5, RZ, RZ, R7 ;  /* 0x000000ffff055224 */ /* 0x000fca00078e0007 */
[----:B------:R0:W-:Y:S01]  /*5a60*/  @P5 STG.E desc[UR36][R4.64+0xa0], R9 ;  /* 0x0000a00904005986 */ /* 0x0001e2000c101924 */
[C---:B------:R-:W-:Y:S02]  /*5a70*/  ISETP.GT.AND P5, PT, R3.reuse, 0x80, P4 ;  /* 0x000000800300780c */ /* 0x040fe400027a4270 */
[----:B------:R-:W-:Y:S01]  /*5a80*/  ISETP.GT.AND P4, PT, R3, 0x88, P4 ;  /* 0x000000880300780c */ /* 0x000fe20002784270 */
[----:B0-----:R-:W-:Y:S02]  /*5a90*/  @P3 IMAD.MOV.U32 R4, RZ, RZ, R6 ;  /* 0x000000ffff043224 */ /* 0x001fe400078e0006 */
[----:B------:R-:W-:Y:S01]  /*5aa0*/  FMUL R9, R52, R88 ;  /* 0x0000005834097220 */ /* 0x000fe20000400000 */
[----:B------:R-:W-:-:S05]  /*5ab0*/  @P3 IMAD.MOV.U32 R5, RZ, RZ, R7 ;  /* 0x000000ffff053224 */ /* 0x000fca00078e0007 */
[----:B------:R0:W-:Y:S01]  /*5ac0*/  @P3 STG.E desc[UR36][R4.64+0xa4], R47 ;  /* 0x0000a42f04003986 */ /* 0x0001e2000c101924 */
[C---:B------:R-:W-:Y:S02]  /*5ad0*/  ISETP.GT.AND P3, PT, R3.reuse, 0x80, P0 ;  /* 0x000000800300780c */ /* 0x040fe40000764270 */
[----:B------:R-:W-:Y:S02]  /*5ae0*/  ISETP.GT.AND P0, PT, R3, 0x88, P0 ;  /* 0x000000880300780c */ /* 0x000fe40000704270 */
[----:B0-----:R-:W-:Y:S01]  /*5af0*/  @P5 MOV R4, R12 ;  /* 0x0000000c00045202 */ /* 0x001fe20000000f00 */
        /* <DEDUP_REMOVED lines=9> */
[----:B------:R-:W-:Y:S01]  /*5b90*/  ISETP.GT.AND P1, PT, R3, 0x88, P1 ;  /* 0x000000880300780c */ /* 0x000fe20000f24270 */
[----:B------:R-:W-:Y:S01]  /*5ba0*/  FMUL R3, R50, R88 ;  /* 0x0000005832037220 */ /* 0x000fe20000400000 */
[----:B0-----:R-:W-:Y:S02]  /*5bb0*/  @P4 IMAD.MOV.U32 R4, RZ, RZ, R6 ;  /* 0x000000ffff044224 */ /* 0x001fe400078e0006 */
[----:B------:R-:W-:-:S05]  /*5bc0*/  @P4 IMAD.MOV.U32 R5, RZ, RZ, R7 ;  /* 0x000000ffff054224 */ /* 0x000fca00078e0007 */
[----:B------:R0:W-:Y:S02]  /*5bd0*/  @P4 STG.E desc[UR36][R4.64+0xc0], R3 ;  /* 0x0000c00304004986 */ /* 0x0001e4000c101924 */
[----:B0-----:R-:W-:Y:S01]  /*5be0*/  @P0 IMAD.MOV.U32 R4, RZ, RZ, R6 ;  /* 0x000000ffff040224 */ /* 0x001fe200078e0006 */
[----:B------:R-:W-:-:S05]  /*5bf0*/  @P0 MOV R5, R7 ;  /* 0x0000000700050202 */ /* 0x000fca0000000f00 */
[----:B------:R0:W-:Y:S02]  /*5c00*/  @P0 STG.E desc[UR36][R4.64+0xc4], R51 ;  /* 0x0000c43304000986 */ /* 0x0001e4000c101924 */
[----:B0-----:R-:W-:Y:S02]  /*5c10*/  @P5 IMAD.MOV.U32 R4, RZ, RZ, R12 ;  /* 0x000000ffff045224 */ /* 0x001fe400078e000c */
[----:B------:R-:W-:-:S05]  /*5c20*/  @P5 IMAD.MOV.U32 R5, RZ, RZ, R13 ;  /* 0x000000ffff055224 */ /* 0x000fca00078e000d */
[----:B------:R0:W-:Y:S04]  /*5c30*/  @P5 STG.E desc[UR36][R4.64+0xe0], R9 ;  /* 0x0000e00904005986 */ /* 0x0001e8000c101924 */
[----:B------:R1:W-:Y:S01]  /*5c40*/  @P3 STG.E desc[UR36][R12.64+0xe4], R53 ;  /* 0x0000e4350c003986 */ /* 0x0003e2000c101924 */
[----:B0-----:R-:W-:Y:S02]  /*5c50*/  @P2 IMAD.MOV.U32 R4, RZ, RZ, R6 ;  /* 0x000000ffff042224 */ /* 0x001fe400078e0006 */
[----:B------:R-:W-:-:S05]  /*5c60*/  @P2 IMAD.MOV.U32 R5, RZ, RZ, R7 ;  /* 0x000000ffff052224 */ /* 0x000fca00078e0007 */
[----:B------:R1:W-:Y:S04]  /*5c70*/  @P2 STG.E desc[UR36][R4.64+0xe0], R11 ;  /* 0x0000e00b04002986 */ /* 0x0003e8000c101924 */
[----:B------:R1:W-:Y:S02]  /*5c80*/  @P1 STG.E desc[UR36][R6.64+0xe4], R55 ;  /* 0x0000e43706001986 */ /* 0x0003e4000c101924 */
.L_x_152:
[----:B------:R-:W-:Y:S05]  /*5c90*/  BSYNC B0 ;  /* 0x0000000000007941 */ /* 0x000fea0003800000 */
.L_x_28:
[----:B------:R-:W-:Y:S01]  /*5ca0*/  ULDC UR4, c[0x0][0xc] ;  /* 0x0000030000047ab9 */ /* 0x000fe20000000800 */
[----:B------:R-:W-:Y:S01]  /*5cb0*/  ULDC UR5, c[0x0][0x10] ;  /* 0x0000040000057ab9 */ /* 0x000fe20000000800 */
[----:B------:R-:W2:Y:S01]  /*5cc0*/  LDC R3, c[0x0][0x14] ;  /* 0x00000500ff037b82 */ /* 0x000ea20000000800 */
[----:B------:R-:W-:Y:S01]  /*5cd0*/  UIMAD.WIDE.U32 UR4, UR4, UR5, URZ ;  /* 0x00000005040472a5 */ /* 0x000fe2000f8e003f */
[----:B------:R-:W-:Y:S01]  /*5ce0*/  IMAD.MOV.U32 R90, RZ, RZ, -0x1 ;  /* 0xffffffffff5a7424 */ /* 0x000fe200078e00ff */
[----:B------:R-:W-:-:S04]  /*5cf0*/  MOV R23, 0xffffffff ;  /* 0xffffffff00177802 */ /* 0x000fc80000000f00 */
[----:B--2---:R-:W-:-:S04]  /*5d00*/  IMAD.WIDE.U32 R16, R3, UR4, R16 ;  /* 0x0000000403107c25 */ /* 0x004fc8000f8e0010 */
[----:B------:R-:W-:Y:S01]  /*5d10*/  IMAD R3, R3, UR5, RZ ;  /* 0x0000000503037c24 */ /* 0x000fe2000f8e02ff */
[----:B------:R-:W-:Y:S02]  /*5d20*/  ULDC.64 UR4, c[0x0][0x650] ;  /* 0x0001940000047ab9 */ /* 0x000fe40000000a00 */
[----:B------:R-:W-:Y:S01]  /*5d30*/  ISETP.GE.U32.AND P0, PT, R16, UR4, PT ;  /* 0x0000000410007c0c */ /* 0x000fe2000bf06070 */
[--C-:B------:R-:W-:Y:S01]  /*5d40*/  IMAD.IADD R17, R17, 0x1, R3.reuse ;  /* 0x0000000111117824 */ /* 0x100fe200078e0203 */
[----:B------:R-:W-:-:S04]  /*5d50*/  PRMT R3, RZ, 0x7610, R3 ;  /* 0x00007610ff037816 */ /* 0x000fc80000000003 */
[----:B------:R-:W-:-:S13]  /*5d60*/  ISETP.GE.U32.AND.EX P0, PT, R17, UR5, PT, P0 ;  /* 0x0000000511007c0c */ /* 0x000fda000bf06100 */
[----:B------:R-:W-:Y:S05]  /*5d70*/  @P0 BRA `(.L_x_153) ;  /* 0x0000000400640947 */ /* 0x000fea0003800000 */
[----:B-1-3--:R-:W1:Y:S01]  /*5d80*/  S2R R12, SR_CTAID.X ;  /* 0x00000000000c7919 */ /* 0x00ae620000002500 */
[----:B------:R-:W2:Y:S01]  /*5d90*/  LDC.64 R10, c[0x0][0x628] ;  /* 0x00018a00ff0a7b82 */ /* 0x000ea20000000a00 */
[----:B------:R-:W-:Y:S01]  /*5da0*/  ULDC UR4, c[0x0][0x150] ;  /* 0x0000540000047ab9 */ /* 0x000fe20000000800 */
[----:B------:R-:W-:Y:S01]  /*5db0*/  IMAD.MOV.U32 R8, RZ, RZ, R16 ;  /* 0x000000ffff087224 */ /* 0x000fe200078e0010 */
[----:B------:R-:W3:Y:S01]  /*5dc0*/  S2R R24, SR_CTAID.Y ;  /* 0x0000000000187919 */ /* 0x000ee20000002600 */
[----:B0-----:R-:W-:-:S04]  /*5dd0*/  IMAD.MOV.U32 R9, RZ, RZ, R17 ;  /* 0x000000ffff097224 */ /* 0x001fc800078e0011 */
[----:B------:R-:W0:Y:S08]  /*5de0*/  LDC R21, c[0x0][0x144] ;  /* 0x00005100ff157b82 */ /* 0x000e300000000800 */
[----:B------:R-:W0:Y:S08]  /*5df0*/  LDC R0, c[0x0][0x630] ;  /* 0x00018c00ff007b82 */ /* 0x000e300000000800 */
[----:B------:R-:W0:Y:S01]  /*5e00*/  LDC.64 R14, c[0x0][0x620] ;  /* 0x00018800ff0e7b82 */ /* 0x000e220000000a00 */
[----:B--2---:R-:W-:-:S04]  /*5e10*/  ISETP.NE.U32.AND P0, PT, R10, RZ, PT ;  /* 0x000000ff0a00720c */ /* 0x004fc80003f05070 */
[----:B------:R-:W-:Y:S02]  /*5e20*/  ISETP.NE.AND.EX P0, PT, R11, RZ, PT, P0 ;  /* 0x000000ff0b00720c */ /* 0x000fe40003f05300 */
[----:B-1----:R-:W-:-:S05]  /*5e30*/  I2FP.F32.U32 R3, R12 ;  /* 0x0000000c00037245 */ /* 0x002fca0000201000 */
[----:B------:R-:W-:-:S04]  /*5e40*/  FMUL R3, R3, UR4 ;  /* 0x0000000403037c20 */ /* 0x000fc80008400000 */
[----:B------:R1:W2:Y:S02]  /*5e50*/  F2I.U32.TRUNC.NTZ R20, R3 ;  /* 0x0000000300147305 */ /* 0x0002a4000020f000 */
[----:B---3--:R-:W-:Y:S05]  /*5e60*/  @!P0 BRA `(.L_x_154) ;  /* 0x0000000000288947 */ /* 0x008fea0003800000 */
[----:B-1----:R-:W1:Y:S02]  /*5e70*/  LDC R3, c[0x0][0x634] ;  /* 0x00018d00ff037b82 */ /* 0x002e640000000800 */
[----:B-1----:R-:W-:-:S05]  /*5e80*/  IADD3 R3, P0, R16, R3, RZ ;  /* 0x0000000310037210 */ /* 0x002fca0007f1e0ff */
[----:B------:R-:W-:-:S04]  /*5e90*/  IMAD.X R13, RZ, RZ, R17, P0 ;  /* 0x000000ffff0d7224 */ /* 0x000fc800000e0611 */
[----:B------:R-:W-:-:S04]  /*5ea0*/  IMAD.WIDE.U32 R4, R13, R10, RZ ;  /* 0x0000000a0d047225 */ /* 0x000fc800078e00ff */
[----:B------:R-:W-:-:S04]  /*5eb0*/  IMAD.WIDE.U32 R6, P0, R3, R11, R4 ;  /* 0x0000000b03067225 */ /* 0x000fc80007800004 */
[----:B------:R-:W-:-:S04]  /*5ec0*/  IMAD.WIDE.U32 R4, R3, R10, RZ ;  /* 0x0000000a03047225 */ /* 0x000fc800078e00ff */
[----:B------:R-:W-:Y:S01]  /*5ed0*/  IMAD.X R9, RZ, RZ, RZ, P0 ;  /* 0x000000ffff097224 */ /* 0x000fe200000e06ff */
[----:B------:R-:W-:Y:S01]  /*5ee0*/  IADD3 RZ, P0, R5, R6, RZ ;  /* 0x0000000605ff7210 */ /* 0x000fe20007f1e0ff */
[----:B------:R-:W-:-:S04]  /*5ef0*/  IMAD.MOV.U32 R8, RZ, RZ, R7 ;  /* 0x000000ffff087224 */ /* 0x000fc800078e0007 */
[----:B------:R-:W-:-:S08]  /*5f00*/  IMAD.WIDE.U32.X R8, R13, R11, R8, P0 ;  /* 0x0000000b0d087225 */ /* 0x000fd000000e0408 */
.L_x_154:
[----:B------:R-:W3:Y:S01]  /*5f10*/  LDC.64 R28, c[0x0][0x640] ;  /* 0x00019000ff1c7b82 */ /* 0x000ee20000000a00 */
[-CC-:B0-----:R-:W-:Y:S01]  /*5f20*/  SHF.R.U64 R23, R8, R0.reuse, R9.reuse ;  /* 0x0000000008177219 */ /* 0x181fe20000001209 */
[----:B------:R-:W-:Y:S01]  /*5f30*/  ULDC UR4, c[0x0][0x154] ;  /* 0x0000550000047ab9 */ /* 0x000fe20000000800 */
[----:B------:R-:W-:Y:S01]  /*5f40*/  SHF.R.U32.HI R0, RZ, R0, R9 ;  /* 0x00000000ff007219 */ /* 0x000fe20000011609 */
[----:B------:R-:W-:Y:S01]  /*5f50*/  IMAD.MOV.U32 R7, RZ, RZ, 0x1 ;  /* 0x00000001ff077424 */ /* 0x000fe200078e00ff */
[----:B-1----:R-:W-:Y:S02]  /*5f60*/  IADD3 R3, P0, RZ, -R23, RZ ;  /* 0x80000017ff037210 */ /* 0x002fe40007f1e0ff */
[----:B--2---:R-:W-:Y:S01]  /*5f70*/  IADD3 R20, -R20, RZ, RZ ;  /* 0x000000ff14147210 */ /* 0x004fe20007ffe1ff */
[----:B------:R-:W0:Y:S02]  /*5f80*/  LDC R6, c[0x0][0x618] ;  /* 0x00018600ff067b82 */ /* 0x000e240000000800 */
[----:B------:R-:W-:-:S02]  /*5f90*/  IMAD.X R5, RZ, RZ, ~R0, P0 ;  /* 0x000000ffff057224 */ /* 0x000fc400000e0e00 */
[----:B------:R-:W-:Y:S02]  /*5fa0*/  IMAD R21, R21, R20, R12 ;  /* 0x0000001415157224 */ /* 0x000fe400078e020c */
[-C--:B------:R-:W-:Y:S02]  /*5fb0*/  IMAD R0, R5, R14.reuse, RZ ;  /* 0x0000000e05007224 */ /* 0x080fe400078e02ff */
[----:B------:R-:W1:Y:S01]  /*5fc0*/  LDC R8, c[0x0][0x608] ;  /* 0x00018200ff087b82 */ /* 0x000e620000000800 */
[----:B------:R-:W-:-:S04]  /*5fd0*/  IMAD.WIDE.U32 R4, R3, R14, R16 ;  /* 0x0000000e03047225 */ /* 0x000fc800078e0010 */
[----:B------:R-:W-:Y:S01]  /*5fe0*/  IMAD R3, R3, R15, R0 ;  /* 0x0000000f03037224 */ /* 0x000fe200078e0200 */
[----:B------:R-:W-:Y:S02]  /*5ff0*/  I2FP.F32.U32 R0, R24 ;  /* 0x0000001800007245 */ /* 0x000fe40000201000 */
[----:B------:R-:W2:Y:S01]  /*6000*/  LDC R26, c[0x0][0x658] ;  /* 0x00019600ff1a7b82 */ /* 0x000ea20000000800 */
[----:B------:R-:W-:Y:S01]  /*6010*/  IMAD.IADD R3, R5, 0x1, R3 ;  /* 0x0000000105037824 */ /* 0x000fe200078e0203 */
[----:B---3--:R-:W-:Y:S01]  /*6020*/  ISETP.NE.U32.AND P0, PT, R28, RZ, PT ;  /* 0x000000ff1c00720c */ /* 0x008fe20003f05070 */
[----:B------:R-:W-:Y:S01]  /*6030*/  FMUL R0, R0, UR4 ;  /* 0x0000000400007c20 */ /* 0x000fe20008400000 */
[----:B------:R-:W-:Y:S02]  /*6040*/  IMAD.MOV.U32 R5, RZ, RZ, -0x1 ;  /* 0xffffffffff057424 */ /* 0x000fe400078e00ff */
[----:B------:R-:W-:Y:S01]  /*6050*/  ISETP.NE.AND.EX P0, PT, R29, RZ, PT, P0 ;  /* 0x000000ff1d00720c */ /* 0x000fe20003f05300 */
[----:B------:R3:W2:Y:S01]  /*6060*/  F2I.U32.TRUNC.NTZ R13, R0 ;  /* 0x00000000000d7305 */ /* 0x0006a2000020f000 */
[----:B------:R-:W3:Y:S01]  /*6070*/  LDC R15, c[0x0][0x148] ;  /* 0x00005200ff0f7b82 */ /* 0x000ee20000000800 */
[----:B0-----:R-:W-:-:S02]  /*6080*/  SHF.R.U64 R12, R4, R6, R3 ;  /* 0x00000006040c7219 */ /* 0x001fc40000001203 */
[----:B------:R-:W-:-:S05]  /*6090*/  SHF.R.U32.HI R3, RZ, R6, R3 ;  /* 0x00000006ff037219 */ /* 0x000fca0000011603 */
[----:B------:R-:W0:Y:S01]  /*60a0*/  LDC R20, c[0x0][0x600] ;  /* 0x00018000ff147b82 */ /* 0x000e220000000800 */
[-CC-:B-1----:R-:W-:Y:S02]  /*60b0*/  SHF.R.U64 R10, R12, R8.reuse, R3.reuse ;  /* 0x000000080c0a7219 */ /* 0x182fe40000001203 */
[----:B------:R-:W-:-:S05]  /*60c0*/  SHF.R.U32.HI R3, RZ, R8, R3 ;  /* 0x00000008ff037219 */ /* 0x000fca0000011603 */
[----:B------:R-:W1:Y:S01]  /*60d0*/  LDC R27, c[0x0][0x648] ;  /* 0x00019200ff1b7b82 */ /* 0x000e620000000800 */
[-C--:B--2---:R-:W-:Y:S02]  /*60e0*/  SHF.L.U32 R4, R5, R26.reuse, RZ ;  /* 0x0000001a05047219 */ /* 0x084fe400000006ff */
[-CC-:B------:R-:W-:Y:S02]  /*60f0*/  SHF.R.U64 R14, R10, R26.reuse, R3.reuse ;  /* 0x0000001a0a0e7219 */ /* 0x180fe40000001203 */
[----:B------:R-:W-:Y:S02]  /*6100*/  SHF.R.U32.HI R5, RZ, R26, R3 ;  /* 0x0000001aff057219 */ /* 0x000fe40000011603 */
[----:B------:R-:W-:Y:S01]  /*6110*/  LOP3.LUT R25, RZ, R4, RZ, 0x33, !PT ;  /* 0x00000004ff197212 */ /* 0x000fe200078e33ff */
[----:B------:R-:W2:Y:S01]  /*6120*/  LDC R30, c[0x0][0x638] ;  /* 0x00018e00ff1e7b82 */ /* 0x000ea20000000800 */
[----:B------:R-:W-:Y:S01]  /*6130*/  SHF.L.U32 R26, R7, R26, RZ ;  /* 0x0000001a071a7219 */ /* 0x000fe200000006ff */
[----:B------:R-:W-:-:S06]  /*6140*/  IMAD.MOV.U32 R4, RZ, RZ, R14 ;  /* 0x000000ffff047224 */ /* 0x000fcc00078e000e */
[----:B------:R-:W0:Y:S01]  /*6150*/  LDC R31, c[0x0][0x610] ;  /* 0x00018400ff1f7b82 */ /* 0x000e220000000800 */
[----:B------:R-:W-:Y:S05]  /*6160*/  @!P0 BRA `(.L_x_155) ;  /* 0x0000000000288947 */ /* 0x000fea0003800000 */
[----:B------:R-:W4:Y:S02]  /*6170*/  LDC R3, c[0x0][0x64c] ;  /* 0x00019300ff037b82 */ /* 0x000f240000000800 */
[----:B----4-:R-:W-:-:S05]  /*6180*/  IADD3 R3, P0, R14, R3, RZ ;  /* 0x000000030e037210 */ /* 0x010fca0007f1e0ff */
[----:B------:R-:W-:-:S04]  /*6190*/  IMAD.X R11, RZ, RZ, R5, P0 ;  /* 0x000000ffff0b7224 */ /* 0x000fc800000e0605 */
[----:B------:R-:W-:-:S04]  /*61a0*/  IMAD.WIDE.U32 R4, R11, R28, RZ ;  /* 0x0000001c0b047225 */ /* 0x000fc800078e00ff */
[----:B------:R-:W-:-:S04]  /*61b0*/  IMAD.WIDE.U32 R6, P0, R3, R29, R4 ;  /* 0x0000001d03067225 */ /* 0x000fc80007800004 */
[----:B------:R-:W-:Y:S01]  /*61c0*/  IMAD.WIDE.U32 R4, R3, R28, RZ ;  /* 0x0000001c03047225 */ /* 0x000fe200078e00ff */
[----:B------:R-:W-:-:S03]  /*61d0*/  MOV R8, R7 ;  /* 0x0000000700087202 */ /* 0x000fc60000000f00 */
[----:B------:R-:W-:Y:S01]  /*61e0*/  IMAD.X R9, RZ, RZ, RZ, P0 ;  /* 0x000000ffff097224 */ /* 0x000fe200000e06ff */
[----:B------:R-:W-:-:S05]  /*61f0*/  IADD3 RZ, P0, R5, R6, RZ ;  /* 0x0000000605ff7210 */ /* 0x000fca0007f1e0ff */
[----:B------:R-:W-:-:S08]  /*6200*/  IMAD.WIDE.U32.X R4, R11, R29, R8, P0 ;  /* 0x0000001d0b047225 */ /* 0x000fd000000e0408 */
.L_x_155:
[----:B------:R-:W-:Y:S01]  /*6210*/  ISETP.NE.AND P0, PT, R2, 0x1, PT ;  /* 0x000000010200780c */ /* 0x000fe20003f05270 */
[----:B0-----:R-:W-:Y:S01]  /*6220*/  VIADD R7, R20, 0xffffffff ;  /* 0xffffffff14077836 */ /* 0x001fe20000000000 */
[----:B-1-3--:R-:W-:Y:S01]  /*6230*/  SHF.R.U64 R0, R4, R27, R5 ;  /* 0x0000001b04007219 */ /* 0x00afe20000001205 */
[----:B------:R-:W-:Y:S01]  /*6240*/  IMAD.MOV R13, RZ, RZ, -R13 ;  /* 0x000000ffff0d7224 */ /* 0x000fe200078e0a0d */
[----:B------:R-:W-:Y:S01]  /*6250*/  LOP3.LUT R5, R10, R25, RZ, 0xc0, !PT ;  /* 0x000000190a057212 */ /* 0x000fe200078ec0ff */
[----:B------:R-:W-:Y:S01]  /*6260*/  IMAD.MOV.U32 R4, RZ, RZ, 0x1 ;  /* 0x00000001ff047424 */ /* 0x000fe200078e00ff */
[----:B------:R-:W-:Y:S01]  /*6270*/  LOP3.LUT R12, R12, R7, RZ, 0xc0, !PT ;  /* 0x000000070c0c7212 */ /* 0x000fe200078ec0ff */
[----:B------:R-:W-:Y:S02]  /*6280*/  IMAD.MOV R3, RZ, RZ, -R0 ;  /* 0x000000ffff037224 */ /* 0x000fe400078e0a00 */
[----:B------:R-:W-:Y:S02]  /*6290*/  IMAD R0, R26, R0, R5 ;  /* 0x000000001a007224 */ /* 0x000fe400078e0205 */
[----:B--2---:R-:W-:-:S02]  /*62a0*/  IMAD R3, R3, R30, R14 ;  /* 0x0000001e03037224 */ /* 0x004fc400078e020e */
[----:B------:R-:W-:Y:S02]  /*62b0*/  @P0 IMAD R21, R15, R13, R24 ;  /* 0x0000000d0f150224 */ /* 0x000fe400078e0218 */
[----:B------:R-:W-:Y:S01]  /*62c0*/  IMAD R5, R3, R20, R12 ;  /* 0x0000001403057224 */ /* 0x000fe200078e020c */
[----:B------:R-:W-:Y:S01]  /*62d0*/  PRMT R3, R4, 0x7610, R3 ;  /* 0x0000761004037816 */ /* 0x000fe20000000003 */
[----:B------:R-:W-:-:S05]  /*62e0*/  IMAD R0, R0, R31, R21 ;  /* 0x0000001f00007224 */ /* 0x000fca00078e0215 */
[----:B------:R-:W-:Y:S02]  /*62f0*/  SEL R90, R5, R0, !P0 ;  /* 0x00000000055a7207 */ /* 0x000fe40004000000 */
[----:B------:R-:W-:-:S07]  /*6300*/  SEL R0, R0, R5, !P0 ;  /* 0x0000000500007207 */ /* 0x000fce0004000000 */
.L_x_153:
[----:B------:R-:W-:Y:S01]  /*6310*/  LOP3.LUT P0, RZ, R3, 0xff, RZ, 0xc0, !PT ;  /* 0x000000ff03ff7812 */ /* 0x000fe2000780c0ff */
[----:B------:R-:W-:-:S12]  /*6320*/  IMAD.MOV.U32 R92, RZ, RZ, R0 ;  /* 0x000000ffff5c7224 */ /* 0x000fd800078e0000 */
[----:B------:R-:W-:Y:S05]  /*6330*/  @P0 BRA `(.L_x_156) ;  /* 0xffffffa800f80947 */ /* 0x000fea000383ffff */
[----:B------:R-:W-:Y:S05]  /*6340*/  EXIT ;  /* 0x000000000000794d */ /* 0x000fea0003800000 */
.L_x_3:
[----:B0-----:R-:W-:Y:S01]  /*6350*/  ULDC.64 UR4, c[0x0][0x650] ;  /* 0x0001940000047ab9 */ /* 0x001fe20000000a00 */
[----:B------:R-:W-:Y:S01]  /*6360*/  PRMT R6, RZ, 0x7610, R6 ;  /* 0x00007610ff067816 */ /* 0x000fe20000000006 */
[----:B------:R-:W-:Y:S01]  /*6370*/  IMAD.MOV.U32 R7, RZ, RZ, -0x1 ;  /* 0xffffffffff077424 */ /* 0x000fe200078e00ff */
[----:B------:R-:W-:Y:S01]  /*6380*/  ISETP.GE.U32.AND P0, PT, R16, UR4, PT ;  /* 0x0000000410007c0c */ /* 0x000fe2000bf06070 */
[----:B------:R-:W-:Y:S01]  /*6390*/  IMAD.MOV.U32 R8, RZ, RZ, -0x1 ;  /* 0xffffffffff087424 */ /* 0x000fe200078e00ff */
[----:B------:R-:W-:Y:S02]  /*63a0*/  MOV R9, 0xffffffff ;  /* 0xffffffff00097802 */ /* 0x000fe40000000f00 */
        /* <DEDUP_REMOVED lines=20> */
.L_x_158:
[--C-:B------:R-:W-:Y:S01]  /*64f0*/  SHF.R.U64 R12, R10, R14, R11.reuse ;  /* 0x0000000e0a0c7219 */ /* 0x100fe2000000120b */
[----:B------:R-:W0:Y:S01]  /*6500*/  LDC R22, c[0x0][0x618] ;  /* 0x00018600ff167b82 */ /* 0x000e220000000800 */
[----:B------:R-:W-:Y:S01]  /*6510*/  I2FP.F32.U32 R6, R4 ;  /* 0x0000000400067245 */ /* 0x000fe20000201000 */
[----:B------:R-:W-:Y:S01]  /*6520*/  ULDC UR4, c[0x0][0x150] ;  /* 0x0000540000047ab9 */ /* 0x000fe20000000800 */
[----:B------:R-:W-:Y:S02]  /*6530*/  SHF.R.U32.HI R5, RZ, R14, R11 ;  /* 0x0000000eff057219 */ /* 0x000fe4000001160b */
[----:B------:R-:W-:Y:S01]  /*6540*/  IADD3 R9, P0, RZ, -R12, RZ ;  /* 0x8000000cff097210 */ /* 0x000fe20007f1e0ff */
[----:B------:R-:W-:Y:S01]  /*6550*/  FMUL R11, R6, UR4 ;  /* 0x00000004060b7c20 */ /* 0x000fe20008400000 */
[----:B------:R-:W-:Y:S01]  /*6560*/  ULDC UR4, c[0x0][0x154] ;  /* 0x0000550000047ab9 */ /* 0x000fe20000000800 */
[----:B------:R-:W1:Y:S01]  /*6570*/  LDC.64 R24, c[0x0][0x640] ;  /* 0x00019000ff187b82 */ /* 0x000e620000000a00 */
[----:B------:R-:W-:Y:S01]  /*6580*/  IADD3.X R5, RZ, ~R5, RZ, P0, !PT ;  /* 0x80000005ff057210 */ /* 0x000fe200007fe4ff */
[----:B------:R-:W-:-:S02]  /*6590*/  IMAD.WIDE.U32 R6, R9, R20, R16 ;  /* 0x0000001409067225 */ /* 0x000fc400078e0010 */
[----:B------:R-:W2:Y:S02]  /*65a0*/  F2I.U32.TRUNC.NTZ R11, R11 ;  /* 0x0000000b000b7305 */ /* 0x000ea4000020f000 */
[----:B------:R-:W-:Y:S02]  /*65b0*/  IMAD R8, R5, R20, RZ ;  /* 0x0000001405087224 */ /* 0x000fe400078e02ff */
[----:B------:R-:W3:Y:S02]  /*65c0*/  LDC R13, c[0x0][0x144] ;  /* 0x00005100ff0d7b82 */ /* 0x000ee40000000800 */
[----:B------:R-:W-:Y:S02]  /*65d0*/  IMAD R5, R9, R21, R8 ;  /* 0x0000001509057224 */ /* 0x000fe400078e0208 */
[----:B------:R-:W-:Y:S02]  /*65e0*/  IMAD.MOV.U32 R8, RZ, RZ, -0x1 ;  /* 0xffffffffff087424 */ /* 0x000fe400078e00ff */
[----:B------:R-:W-:Y:S01]  /*65f0*/  IMAD.IADD R5, R7, 0x1, R5 ;  /* 0x0000000107057824 */ /* 0x000fe200078e0205 */
[----:B------:R-:W-:Y:S01]  /*6600*/  I2FP.F32.U32 R7, R3 ;  /* 0x0000000300077245 */ /* 0x000fe20000201000 */
[----:B------:R-:W4:Y:S03]  /*6610*/  LDC R14, c[0x0][0x608] ;  /* 0x00018200ff0e7b82 */ /* 0x000f260000000800 */
[-C--:B0-----:R-:W-:Y:S01]  /*6620*/  SHF.R.U64 R10, R6, R22.reuse, R5 ;  /* 0x00000016060a7219 */ /* 0x081fe20000001205 */
[----:B--2---:R-:W-:Y:S01]  /*6630*/  IMAD.MOV R6, RZ, RZ, -R11 ;  /* 0x000000ffff067224 */ /* 0x004fe200078e0a0b */
[----:B------:R-:W-:Y:S01]  /*6640*/  SHF.R.U32.HI R5, RZ, R22, R5 ;  /* 0x00000016ff057219 */ /* 0x000fe20000011605 */
[----:B------:R-:W-:-:S02]  /*6650*/  FMUL R7, R7, UR4 ;  /* 0x0000000407077c20 */ /* 0x000fc40008400000 */
[----:B------:R-:W0:Y:S01]  /*6660*/  LDC R9, c[0x0][0x658] ;  /* 0x00019600ff097b82 */ /* 0x000e220000000800 */
[----:B-1----:R-:W-:-:S04]  /*6670*/  ISETP.NE.U32.AND P0, PT, R24, RZ, PT ;  /* 0x000000ff1800720c */ /* 0x002fc80003f05070 */
[----:B------:R-:W-:-:S03]  /*6680*/  ISETP.NE.AND.EX P0, PT, R25, RZ, PT, P0 ;  /* 0x000000ff1900720c */ /* 0x000fc60003f05300 */
[----:B------:R-:W1:Y:S01]  /*6690*/  LDC R20, c[0x0][0x148] ;  /* 0x00005200ff147b82 */ /* 0x000e620000000800 */
[----:B---3--:R-:W-:Y:S02]  /*66a0*/  IMAD R23, R13, R6, R4 ;  /* 0x000000060d177224 */ /* 0x008fe400078e0204 */
[----:B------:R-:W-:-:S05]  /*66b0*/  IMAD.MOV.U32 R6, RZ, RZ, 0x1 ;  /* 0x00000001ff067424 */ /* 0x000fca00078e00ff */
[----:B------:R-:W2:Y:S01]  /*66c0*/  LDC R21, c[0x0][0x600] ;  /* 0x00018000ff157b82 */ /* 0x000ea20000000800 */
[-CC-:B----4-:R-:W-:Y:S02]  /*66d0*/  SHF.R.U64 R13, R10, R14.reuse, R5.reuse ;  /* 0x0000000e0a0d7219 */ /* 0x190fe40000001205 */
[----:B------:R-:W-:Y:S02]  /*66e0*/  SHF.R.U32.HI R4, RZ, R14, R5 ;  /* 0x0000000eff047219 */ /* 0x000fe40000011605 */
[----:B------:R3:W4:Y:S03]  /*66f0*/  F2I.U32.TRUNC.NTZ R14, R7 ;  /* 0x00000007000e7305 */ /* 0x000726000020f000 */
[----:B------:R-:W1:Y:S01]  /*6700*/  LDC R26, c[0x0][0x648] ;  /* 0x00019200ff1a7b82 */ /* 0x000e620000000800 */
[-C--:B0-----:R-:W-:Y:S02]  /*6710*/  SHF.R.U64 R15, R13, R9.reuse, R4 ;  /* 0x000000090d0f7219 */ /* 0x081fe40000001204 */
[----:B------:R-:W-:-:S02]  /*6720*/  SHF.L.U32 R8, R8, R9, RZ ;  /* 0x0000000908087219 */ /* 0x000fc400000006ff */
[-C--:B------:R-:W-:Y:S01]  /*6730*/  SHF.R.U32.HI R5, RZ, R9.reuse, R4 ;  /* 0x00000009ff057219 */ /* 0x080fe20000011604 */
[----:B------:R-:W-:Y:S01]  /*6740*/  IMAD.MOV.U32 R4, RZ, RZ, R15 ;  /* 0x000000ffff047224 */ /* 0x000fe200078e000f */
[----:B------:R-:W-:Y:S01]  /*6750*/  SHF.L.U32 R22, R6, R9, RZ ;  /* 0x0000000906167219 */ /* 0x000fe200000006ff */
[----:B------:R-:W0:Y:S01]  /*6760*/  LDC R27, c[0x0][0x638] ;  /* 0x00018e00ff1b7b82 */ /* 0x000e220000000800 */
[----:B------:R-:W-:-:S07]  /*6770*/  LOP3.LUT R28, RZ, R8, RZ, 0x33, !PT ;  /* 0x00000008ff1c7212 */ /* 0x000fce00078e33ff */
[----:B------:R-:W0:Y:S01]  /*6780*/  LDC R29, c[0x0][0x610] ;  /* 0x00018400ff1d7b82 */ /* 0x000e220000000800 */
[----:B---34-:R-:W-:Y:S05]  /*6790*/  @!P0 BRA `(.L_x_159) ;  /* 0x0000000000288947 */ /* 0x018fea0003800000 */
[----:B------:R-:W3:Y:S02]  /*67a0*/  LDC R4, c[0x0][0x64c] ;  /* 0x00019300ff047b82 */ /* 0x000ee40000000800 */
[----:B---3--:R-:W-:-:S05]  /*67b0*/  IADD3 R9, P0, R15, R4, RZ ;  /* 0x000000040f097210 */ /* 0x008fca0007f1e0ff */
        /* <DEDUP_REMOVED lines=8> */
.L_x_159:
[----:B------:R-:W-:Y:S01]  /*6840*/  ISETP.NE.AND P0, PT, R2, 0x1, PT ;  /* 0x000000010200780c */ /* 0x000fe20003f05270 */
[----:B--2---:R-:W-:Y:S01]  /*6850*/  VIADD R7, R21, 0xffffffff ;  /* 0xffffffff15077836 */ /* 0x004fe20000000000 */
[----:B-1----:R-:W-:Y:S01]  /*6860*/  SHF.R.U64 R5, R4, R26, R5 ;  /* 0x0000001a04057219 */ /* 0x002fe20000001205 */
[----:B------:R-:W-:Y:S01]  /*6870*/  IMAD.MOV R14, RZ, RZ, -R14 ;  /* 0x000000ffff0e7224 */ /* 0x000fe200078e0a0e */
[----:B------:R-:W-:Y:S01]  /*6880*/  LOP3.LUT R4, R13, R28, RZ, 0xc0, !PT ;  /* 0x0000001c0d047212 */ /* 0x000fe200078ec0ff */
[----:B------:R-:W-:Y:S01]  /*6890*/  IMAD.MOV.U32 R8, RZ, RZ, R12 ;  /* 0x000000ffff087224 */ /* 0x000fe200078e000c */
[----:B------:R-:W-:Y:S01]  /*68a0*/  LOP3.LUT R10, R10, R7, RZ, 0xc0, !PT ;  /* 0x000000070a0a7212 */ /* 0x000fe200078ec0ff */
[----:B------:R-:W-:Y:S02]  /*68b0*/  IMAD.MOV R6, RZ, RZ, -R5 ;  /* 0x000000ffff067224 */ /* 0x000fe400078e0a05 */
[----:B------:R-:W-:-:S04]  /*68c0*/  IMAD R4, R22, R5, R4 ;  /* 0x0000000516047224 */ /* 0x000fc800078e0204 */
[----:B------:R-:W-:Y:S02]  /*68d0*/  @P0 IMAD R23, R20, R14, R3 ;  /* 0x0000000e14170224 */ /* 0x000fe400078e0203 */
[----:B0-----:R-:W-:Y:S02]  /*68e0*/  IMAD R3, R6, R27, R15 ;  /* 0x0000001b06037224 */ /* 0x001fe400078e020f */
[----:B------:R-:W-:Y:S02]  /*68f0*/  IMAD R7, R4, R29, R23 ;  /* 0x0000001d04077224 */ /* 0x000fe400078e0217 */
[----:B------:R-:W-:Y:S02]  /*6900*/  IMAD R4, R3, R21, R10 ;  /* 0x0000001503047224 */ /* 0x000fe400078e020a */
[----:B------:R-:W-:-:S03]  /*6910*/  IMAD.MOV.U32 R6, RZ, RZ, 0x1 ;  /* 0x00000001ff067424 */ /* 0x000fc600078e00ff */
[----:B------:R-:W-:Y:S02]  /*6920*/  SEL R9, R4, R7, !P0 ;  /* 0x0000000704097207 */ /* 0x000fe40004000000 */
[----:B------:R-:W-:-:S07]  /*6930*/  SEL R7, R7, R4, !P0 ;  /* 0x0000000407077207 */ /* 0x000fce0004000000 */
.L_x_157:
[----:B------:R-:W-:-:S08]  /*6940*/  NOP ;  /* 0x0000000000007918 */ /* 0x000fd00000000000 */
[----:B------:R-:W0:-:S00]  /*6950*/  USETMAXREG.DEALLOC.CTAPOOL 0x28 ;  /* 0x00000028000079c8 */ /* 0x000e0000080e0500 */
[----:B0-----:R-:W-:-:S13]  /*6960*/  ISETP.NE.AND P0, PT, R0, RZ, PT ;  /* 0x000000ff0000720c */ /* 0x001fda0003f05270 */
[----:B------:R-:W-:Y:S05]  /*6970*/  @P0 EXIT ;  /* 0x000000000000094d */ /* 0x000fea0003800000 */
[----:B------:R-:W-:Y:S01]  /*6980*/  LOP3.LUT P0, RZ, R6, 0xff, RZ, 0xc0, !PT ;  /* 0x000000ff06ff7812 */ /* 0x000fe2000780c0ff */
[----:B------:R-:W-:Y:S01]  /*6990*/  IMAD.MOV.U32 R12, RZ, RZ, RZ ;  /* 0x000000ffff0c7224 */ /* 0x000fe200078e00ff */
[----:B------:R-:W-:-:S11]  /*69a0*/  MOV R0, 0x1 ;  /* 0x0000000100007802 */ /* 0x000fd60000000f00 */
[----:B------:R-:W-:Y:S05]  /*69b0*/  @!P0 BRA `(.L_x_160) ;  /* 0x0000000c00308947 */ /* 0x000fea0003800000 */
[----:B------:R-:W0:Y:S01]  /*69c0*/  LDC R0, c[0x0][0x28c] ;  /* 0x0000a300ff007b82 */ /* 0x000e220000000800 */
[----:B------:R-:W-:Y:S01]  /*69d0*/  ULDC UR5, c[0x0][0x600] ;  /* 0x0001800000057ab9 */ /* 0x000fe20000000800 */
[----:B------:R-:W-:Y:S01]  /*69e0*/  ULDC UR4, c[0x0][0xc] ;  /* 0x0000030000047ab9 */ /* 0x000fe20000000800 */
[----:B------:R-:W-:Y:S01]  /*69f0*/  UIADD3 UR16, UR5, -0x1, URZ ;  /* 0xffffffff05107890 */ /* 0x000fe2000fffe03f */
[C---:B------:R-:W-:Y:S01]  /*6a00*/  LOP3.LUT P2, RZ, R18.reuse, 0x7f, RZ, 0xc0, !PT ;  /* 0x0000007f12ff7812 */ /* 0x040fe2000784c0ff */
[----:B------:R-:W-:Y:S01]  /*6a10*/  ULDC UR6, c[0x0][0x658] ;  /* 0x0001960000067ab9 */ /* 0x000fe20000000800 */
[----:B------:R-:W-:Y:S01]  /*6a20*/  ULDC UR5, c[0x0][0x10] ;  /* 0x0000040000057ab9 */ /* 0x000fe20000000800 */
[----:B------:R-:W-:Y:S01]  /*6a30*/  UMOV UR7, 0xffffffff ;  /* 0xffffffff00077882 */ /* 0x000fe20000000000 */
[----:B------:R-:W-:Y:S01]  /*6a40*/  UMOV UR8, 0x1 ;  /* 0x0000000100087882 */ /* 0x000fe20000000000 */
[----:B------:R-:W-:Y:S01]  /*6a50*/  UIMAD.WIDE.U32 UR4, UR4, UR5, URZ ;  /* 0x00000005040472a5 */ /* 0x000fe2000f8e003f */
[----:B------:R-:W-:Y:S01]  /*6a60*/  LOP3.LUT P0, RZ, R18, 0x1f, RZ, 0xc0, !PT ;  /* 0x0000001f12ff7812 */ /* 0x000fe2000780c0ff */
[----:B------:R-:W-:Y:S01]  /*6a70*/  USHF.L.U32 UR7, UR7, UR6, URZ ;  /* 0x0000000607077299 */ /* 0x000fe2000800063f */
[----:B------:R-:W-:Y:S01]  /*6a80*/  BSSY B0, `(.L_x_160) ;  /* 0x00000bf000007945 */ /* 0x000fe20003800000 */
[----:B------:R-:W-:Y:S01]  /*6a90*/  USHF.L.U32 UR18, UR8, UR6, URZ ;  /* 0x0000000608127299 */ /* 0x000fe2000800063f */
[----:B------:R-:W-:Y:S01]  /*6aa0*/  IMAD.MOV.U32 R13, RZ, RZ, 0x1 ;  /* 0x00000001ff0d7424 */ /* 0x000fe200078e00ff */
[----:B------:R-:W-:Y:S01]  /*6ab0*/  LOP3.LUT R11, R19, 0x2, RZ, 0xfc, !PT ;  /* 0x00000002130b7812 */ /* 0x000fe200078efcff */
[----:B------:R-:W-:Y:S01]  /*6ac0*/  ULDC UR6, c[0x0][0x14] ;  /* 0x0000050000067ab9 */ /* 0x000fe20000000800 */
[----:B------:R-:W-:Y:S01]  /*6ad0*/  PLOP3.LUT P0, PT, P0, P2, PT, 0x8a, 0x0 ;  /* 0x000000000000781c */ /* 0x000fe20000705172 */
[----:B------:R-:W-:Y:S01]  /*6ae0*/  UIMAD.WIDE.U32 UR20, UR4, UR6, URZ ;  /* 0x00000006041472a5 */ /* 0x000fe2000f8e003f */
[----:B------:R-:W-:Y:S01]  /*6af0*/  IMAD.MOV.U32 R12, RZ, RZ, RZ ;  /* 0x000000ffff0c7224 */ /* 0x000fe200078e00ff */
[----:B------:R-:W-:-:S02]  /*6b00*/  UIMAD UR13, UR5, UR6, URZ ;  /* 0x00000006050d72a4 */ /* 0x000fc4000f8e023f */
[----:B------:R-:W-:Y:S01]  /*6b10*/  ULOP3.LUT UR17, URZ, UR7, URZ, 0x33, !UPT ;  /* 0x000000073f117292 */ /* 0x000fe2000f8e333f */
[----:B0-----:R-:W-:Y:S01]  /*6b20*/  VIADD R0, R0, 0x1f ;  /* 0x0000001f00007836 */ /* 0x001fe20000000000 */
[----:B------:R-:W-:Y:S01]  /*6b30*/  UIADD3 UR13, UR21, UR13, URZ ;  /* 0x0000000d150d7290 */ /* 0x000fe2000fffe03f */
[----:B------:R-:W-:-:S03]  /*6b40*/  ULDC.64 UR22, c[0x0][0x198] ;  /* 0x0000660000167ab9 */ /* 0x000fc60000000a00 */
[----:B------:R-:W-:-:S04]  /*6b50*/  SHF.R.S32.HI R3, RZ, 0x1f, R0 ;  /* 0x0000001fff037819 */ /* 0x000fc80000011400 */
[----:B------:R-:W-:Y:S01]  /*6b60*/  LEA.HI R3, R3, R0, RZ, 0x5 ;  /* 0x0000000003037211 */ /* 0x000fe200078f28ff */
[----:B------:R-:W-:-:S03]  /*6b70*/  IMAD.MOV.U32 R0, RZ, RZ, 0x1 ;  /* 0x00000001ff007424 */ /* 0x000fc600078e00ff */
[----:B------:R-:W-:-:S05]  /*6b80*/  SHF.R.S32.HI R3, RZ, 0x5, R3 ;  /* 0x00000005ff037819 */ /* 0x000fca0000011403 */
[----:B------:R-:W-:-:S07]  /*6b90*/  VIADD R10, R3, 0x1 ;  /* 0x00000001030a7836 */ /* 0x000fce0000000000 */
.L_x_172:
[----:B------:R-:W-:-:S03]  /*6ba0*/  UMOV UR4, 0xffffffff ;  /* 0xffffffff00047882 */ /* 0x000fc60000000000 */
[----:B------:R-:W-:Y:S05]  /*6bb0*/  BRA.DIV UR4, `(.L_x_161) ;  /* 0x0000000e04787947 */ /* 0x000fea000b800000 */
[----:B------:R-:W-:-:S13]  /*6bc0*/  ELECT P6, URZ, PT ;  /* 0x00000000003f782f */ /* 0x000fda00038c0000 */
.L_x_182:
[----:B------:R-:W0:Y:S01]  /*6bd0*/  LDC R4, c[0x0][0x28c] ;  /* 0x0000a300ff047b82 */ /* 0x000e220000000800 */
[----:B------:R-:W-:Y:S01]  /*6be0*/  BSSY B1, `(.L_x_162) ;  /* 0x0000037000017945 */ /* 0x000fe20003800000 */
[----:B0-----:R-:W-:-:S13]  /*6bf0*/  ISETP.LT.OR P6, PT, R4, 0x1, !P6 ;  /* 0x000000010400780c */ /* 0x001fda00077c1670 */
[----:B------:R-:W-:Y:S05]  /*6c00*/  @P6 BRA `(.L_x_163) ;  /* 0x0000000000d06947 */ /* 0x000fea0003800000 */
[----:B------:R-:W-:Y:S01]  /*6c10*/  SHF.L.U32 R15, R9, 0x6, RZ ;  /* 0x00000006090f7819 */ /* 0x000fe200000006ff */
[----:B------:R-:W-:Y:S02]  /*6c20*/  IMAD.SHL.U32 R18, R7, 0x100, RZ ;  /* 0x0000010007127824 */ /* 0x000fe400078e00ff */
[----:B------:R-:W-:Y:S02]  /*6c30*/  IMAD.MOV.U32 R20, RZ, RZ, RZ ;  /* 0x000000ffff147224 */ /* 0x000fe400078e00ff */
[----:B------:R-:W-:Y:S02]  /*6c40*/  IMAD.MOV.U32 R4, RZ, RZ, R10 ;  /* 0x000000ffff047224 */ /* 0x000fe400078e000a */
[----:B------:R-:W-:Y:S02]  /*6c50*/  IMAD.MOV.U32 R5, RZ, RZ, R0 ;  /* 0x000000ffff057224 */ /* 0x000fe400078e0000 */
[----:B------:R-:W-:-:S07]  /*6c60*/  IMAD.MOV.U32 R6, RZ, RZ, R12 ;  /* 0x000000ffff067224 */ /* 0x000fce00078e000c */
.L_x_167:
[----:B------:R-:W0:Y:S01]  /*6c70*/  S2R R14, SR_CgaCtaId ;  /* 0x00000000000e7919 */ /* 0x000e220000008800 */
[----:B------:R-:W-:Y:S01]  /*6c80*/  MOV R7, 0x400 ;  /* 0x0000040000077802 */ /* 0x000fe20000000f00 */
[----:B------:R-:W1:Y:S03]  /*6c90*/  @!P2 LDC R9, c[0x0][0x500] ;  /* 0x00014000ff09ab82 */ /* 0x000e660000000800 */
[----:B0-----:R-:W-:Y:S02]  /*6ca0*/  LEA R21, R14, R7, 0x18 ;  /* 0x000000070e157211 */ /* 0x001fe400078ec0ff */
[----:B------:R-:W-:-:S03]  /*6cb0*/  SHF.L.U32 R7, R5, 0x1f, RZ ;  /* 0x0000001f05077819 */ /* 0x000fc600000006ff */
[----:B------:R-:W-:-:S04]  /*6cc0*/  IMAD R14, R6, 0x8, R21 ;  /* 0x00000008060e7824 */ /* 0x000fc800078e0215 */
[----:B------:R-:W0:Y:S02]  /*6cd0*/  SYNCS.PHASECHK.TRANS64.TRYWAIT P1, [R14+URZ+0x18], R7 ;  /* 0x000018070e0075a7 */ /* 0x000e24000802017f */
[----:B01----:R-:W-:Y:S05]  /*6ce0*/  @!P1 BRA `(.L_x_164) ;  /* 0x0000000c004c9947 */ /* 0x003fea0003800000 */
.L_x_183:
[----:B0-----:R-:W-:Y:S01]  /*6cf0*/  PRMT R7, R11, 0x9910, RZ ;  /* 0x000099100b077816 */ /* 0x001fe200000000ff */
[----:B------:R0:W-:Y:S03]  /*6d00*/  @!P2 SYNCS.ARRIVE.TRANS64 RZ, [R14+URZ], R9 ;  /* 0x000000090effa9a7 */ /* 0x0001e6000800003f */
[----:B------:R-:W-:-:S13]  /*6d10*/  ISETP.NE.AND P1, PT, R7, 0x2, PT ;  /* 0x000000020700780c */ /* 0x000fda0003f25270 */
[----:B0-----:R-:W-:Y:S05]  /*6d20*/  @P1 BRA `(.L_x_165) ;  /* 0x0000000000041947 */ /* 0x001fea0003800000 */
[----:B------:R-:W-:Y:S01]  /*6d30*/  BPT.TRAP 0x1 ;  /* 0x000000040000795c */ /* 0x000fe20000300000 */
.L_x_165:
[----:B------:R-:W-:Y:S05]  /*6d40*/  @P0 BRA `(.L_x_166) ;  /* 0x0000000000040947 */ /* 0x000fea0003800000 */
[----:B------:R-:W-:Y:S01]  /*6d50*/  BPT.TRAP 0x1 ;  /* 0x000000040000795c */ /* 0x000fe20000300000 */
.L_x_166:
[C---:B------:R-:W-:Y:S01]  /*6d60*/  LEA R7, R6.reuse, R21, 0xf ;  /* 0x0000001506077211 */ /* 0x040fe200078e78ff */
[----:B------:R-:W-:Y:S01]  /*6d70*/  IMAD R21, R6, 0x2000, R21 ;  /* 0x0000200006157824 */ /* 0x000fe200078e0215 */
[----:B------:R-:W-:Y:S01]  /*6d80*/  R2UR UR9, R14 ;  /* 0x000000000e0972ca */ /* 0x000fe200000e0000 */
[----:B------:R-:W-:Y:S01]  /*6d90*/  VIADD R4, R4, 0xffffffff ;  /* 0xffffffff04047836 */ /* 0x000fe20000000000 */
[----:B------:R-:W-:Y:S01]  /*6da0*/  R2UR UR5, R7 ;  /* 0x00000000070572ca */ /* 0x000fe200000e0000 */
[----:B------:R-:W-:Y:S01]  /*6db0*/  UIADD3 UR4, UP0, UR22, 0xf0, URZ ;  /* 0x000000f016047890 */ /* 0x000fe2000ff1e03f */
[----:B------:R-:W-:Y:S01]  /*6dc0*/  R2UR UR8, R21 ;  /* 0x00000000150872ca */ /* 0x000fe200000e0000 */
[----:B------:R-:W-:Y:S01]  /*6dd0*/  UIADD3 UR24, UP1, UR22, 0x1f0, URZ ;  /* 0x000001f016187890 */ /* 0x000fe2000ff3e03f */
[----:B------:R-:W-:Y:S01]  /*6de0*/  R2UR UR11, R18 ;  /* 0x00000000120b72ca */ /* 0x000fe200000e0000 */
[----:B------:R-:W-:Y:S01]  /*6df0*/  VIADD R6, R6, 0x1 ;  /* 0x0000000106067836 */ /* 0x000fe20000000000 */
[----:B------:R-:W-:Y:S01]  /*6e00*/  R2UR UR10, R20 ;  /* 0x00000000140a72ca */ /* 0x000fe200000e0000 */
[----:B------:R-:W-:Y:S01]  /*6e10*/  UIADD3.X UR25, URZ, UR23, URZ, UP1, !UPT ;  /* 0x000000173f197290 */ /* 0x000fe20008ffe43f */
[----:B------:R-:W-:Y:S01]  /*6e20*/  R2UR UR12, R8 ;  /* 0x00000000080c72ca */ /* 0x000fe200000e0000 */
[----:B------:R-:W-:Y:S01]  /*6e30*/  UMOV UR6, 0x0 ;  /* 0x0000000000067882 */ /* 0x000fe20000000000 */
[----:B------:R-:W-:Y:S01]  /*6e40*/  R2UR UR19, R15 ;  /* 0x000000000f1372ca */ /* 0x000fe200000e0000 */
[----:B------:R-:W-:Y:S01]  /*6e50*/  UMOV UR7, 0x10000000 ;  /* 0x1000000000077882 */ /* 0x000fe20000000000 */
[----:B------:R-:W-:Y:S01]  /*6e60*/  ISETP.GT.AND P3, PT, R4, 0x1, PT ;  /* 0x000000010400780c */ /* 0x000fe20003f64270 */
[----:B------:R-:W-:Y:S01]  /*6e70*/  UIADD3 UR14, UR5, 0x100, URZ ;  /* 0x00000100050e7890 */ /* 0x000fe2000fffe03f */
[----:B------:R-:W-:Y:S01]  /*6e80*/  ISETP.NE.AND P1, PT, R6, 0x3, PT ;  /* 0x000000030600780c */ /* 0x000fe20003f25270 */
[----:B------:R-:W-:Y:S01]  /*6e90*/  UIADD3.X UR5, URZ, UR23, URZ, UP0, !UPT ;  /* 0x000000173f057290 */ /* 0x000fe200087fe43f */
[----:B------:R-:W-:Y:S01]  /*6ea0*/  VIADD R20, R20, 0x20 ;  /* 0x0000002014147836 */ /* 0x000fe20000000000 */
[----:B------:R-:W-:Y:S01]  /*6eb0*/  UIADD3 UR15, UR8, 0x18100, URZ ;  /* 0x00018100080f7890 */ /* 0x000fe2000fffe03f */
[----:B------:R-:W-:-:S02]  /*6ec0*/  SEL R14, RZ, 0x1, P1 ;  /* 0x00000001ff0e7807 */ /* 0x000fc40000800000 */
[----:B------:R-:W-:Y:S01]  /*6ed0*/  UMOV UR8, UR14 ;  /* 0x0000000e00087c82 */ /* 0x000fe20008000000 */
[----:B------:R-:W-:Y:S02]  /*6ee0*/  SEL R6, R6, RZ, P1 ;  /* 0x000000ff06067207 */ /* 0x000fe40000800000 */
[----:B------:R-:W-:Y:S01]  /*6ef0*/  LOP3.LUT R5, R5, R14, RZ, 0x3c, !PT ;  /* 0x0000000e05057212 */ /* 0x000fe200078e3cff */
[----:B------:R0:W-:Y:S02]  /*6f00*/  UTMALDG.3D [UR8], [UR4], desc[UR6] ;  /* 0x00000608040075b4 */ /* 0x0001e40008011000 */
[----:B0-----:R-:W-:Y:S01]  /*6f10*/  UMOV UR8, UR15 ;  /* 0x0000000f00087c82 */ /* 0x001fe20008000000 */
[----:B------:R-:W-:Y:S02]  /*6f20*/  UMOV UR11, UR19 ;  /* 0x00000013000b7c82 */ /* 0x000fe40008000000 */
[----:B------:R0:W-:Y:S02]  /*6f30*/  UTMALDG.3D [UR8], [UR24], desc[UR6] ;  /* 0x00000608180075b4 */ /* 0x0001e40008011000 */
[----:B0-----:R-:W-:Y:S05]  /*6f40*/  @P3 BRA `(.L_x_167) ;  /* 0xfffffffc00483947 */ /* 0x001fea000383ffff */
.L_x_163:
[----:B------:R-:W-:Y:S05]  /*6f50*/  BSYNC B1 ;  /* 0x0000000000017941 */ /* 0x000fea0003800000 */
.L_x_162:
[----:B------:R-:W-:Y:S01]  /*6f60*/  LOP3.LUT P3, RZ, R13, 0xff, RZ, 0xc0, !PT ;  /* 0x000000ff0dff7812 */ /* 0x000fe2000786c0ff */
[----:B------:R-:W-:Y:S01]  /*6f70*/  IMAD.IADD R12, R3, 0x1, R12 ;  /* 0x00000001030c7824 */ /* 0x000fe200078e020c */
[----:B------:R-:W-:Y:S01]  /*6f80*/  IADD3 R16, P4, R16, UR20, RZ ;  /* 0x0000001410107c10 */ /* 0x000fe2000ff9e0ff */
[----:B------:R-:W-:Y:S01]  /*6f90*/  ULDC.64 UR4, c[0x0][0x650] ;  /* 0x0001940000047ab9 */ /* 0x000fe20000000a00 */
[----:B------:R-:W-:Y:S01]  /*6fa0*/  BSSY B1, `(.L_x_168) ;  /* 0x000006a000017945 */ /* 0x000fe20003800000 */
[----:B------:R-:W-:Y:S01]  /*6fb0*/  MOV R9, 0xffffffff ;  /* 0xffffffff00097802 */ /* 0x000fe20000000f00 */
[----:B------:R-:W-:Y:S01]  /*6fc0*/  IMAD.MOV.U32 R8, RZ, RZ, -0x1 ;  /* 0xffffffffff087424 */ /* 0x000fe200078e00ff */
[----:B------:R-:W-:Y:S02]  /*6fd0*/  ISETP.GT.U32.AND P1, PT, R12, 0x2, PT ;  /* 0x000000020c00780c */ /* 0x000fe40003f24070 */
[----:B------:R-:W-:Y:S02]  /*6fe0*/  IADD3.X R17, R17, UR13, RZ, P4, !PT ;  /* 0x0000000d11117c10 */ /* 0x000fe4000a7fe4ff */
[----:B------:R-:W-:-:S02]  /*6ff0*/  ISETP.LT.U32.AND P1, PT, R3, 0x3, P1 ;  /* 0x000000030300780c */ /* 0x000fc40000f21070 */
[----:B------:R-:W0:Y:S01]  /*7000*/  @P3 S2R R5, SR_CgaCtaId ;  /* 0x0000000000053919 */ /* 0x000e220000008800 */
[----:B------:R-:W-:Y:S02]  /*7010*/  @P3 MOV R4, 0x400 ;  /* 0x0000040000043802 */ /* 0x000fe40000000f00 */
[----:B------:R-:W-:Y:S02]  /*7020*/  PRMT R13, RZ, 0x7610, R13 ;  /* 0x00007610ff0d7816 */ /* 0x000fe4000000000d */
[----:B0-----:R-:W-:Y:S01]  /*7030*/  @P3 LEA R6, R5, R4, 0x18 ;  /* 0x0000000405063211 */ /* 0x001fe200078ec0ff */
[----:B------:R-:W-:-:S03]  /*7040*/  IMAD.WIDE.U32 R4, R12, -0x55555555, RZ ;  /* 0xaaaaaaab0c047825 */ /* 0x000fc600078e00ff */
[----:B------:R0:W-:Y:S01]  /*7050*/  @P3 SYNCS.ARRIVE.TRANS64.A1T0 RZ, [R6+URZ+0x48], RZ ;  /* 0x000048ff06ff39a7 */ /* 0x0001e2000810003f */
[----:B------:R-:W-:Y:S02]  /*7060*/  ISETP.GE.U32.AND P3, PT, R3, 0x3, PT ;  /* 0x000000030300780c */ /* 0x000fe40003f66070 */
[----:B------:R-:W-:Y:S02]  /*7070*/  SHF.R.U32.HI R7, RZ, 0x1, R5 ;  /* 0x00000001ff077819 */ /* 0x000fe40000011605 */
[----:B------:R-:W-:Y:S02]  /*7080*/  SEL R5, RZ, 0x1, !P1 ;  /* 0x00000001ff057807 */ /* 0x000fe40004800000 */
[----:B------:R-:W-:Y:S01]  /*7090*/  ISETP.GE.U32.AND P1, PT, R16, UR4, PT ;  /* 0x0000000410007c0c */ /* 0x000fe2000bf26070 */
[----:B------:R-:W-:Y:S01]  /*70a0*/  IMAD R12, R7, -0x3, R12 ;  /* 0xfffffffd070c7824 */ /* 0x000fe200078e020c */
[----:B------:R-:W-:Y:S02]  /*70b0*/  LOP3.LUT R0, R0, R5, RZ, 0x3c, !PT ;  /* 0x0000000500007212 */ /* 0x000fe400078e3cff */
[----:B------:R-:W-:-:S02]  /*70c0*/  ISETP.GE.U32.AND.EX P1, PT, R17, UR5, PT, P1 ;  /* 0x0000000511007c0c */ /* 0x000fc4000bf26110 */
[----:B------:R-:W-:Y:S02]  /*70d0*/  PRMT R4, RZ, 0x7610, R4 ;  /* 0x00007610ff047816 */ /* 0x000fe40000000004 */
[----:B------:R-:W-:Y:S01]  /*70e0*/  @P3 LOP3.LUT R0, R0, 0x1, R7, 0x78, !PT ;  /* 0x0000000100003812 */ /* 0x000fe200078e7807 */
[----:B------:R-:W-:-:S08]  /*70f0*/  IMAD.MOV.U32 R7, RZ, RZ, -0x1 ;  /* 0xffffffffff077424 */ /* 0x000fd000078e00ff */
[----:B0-----:R-:W-:Y:S05]  /*7100*/  @P1 BRA `(.L_x_169) ;  /* 0x00000004004c1947 */ /* 0x001fea0003800000 */
[----:B------:R-:W-:Y:S01]  /*7110*/  ULDC.64 UR4, c[0x0][0x628] ;  /* 0x00018a0000047ab9 */ /* 0x000fe20000000a00 */
[----:B------:R-:W0:Y:S01]  /*7120*/  S2R R15, SR_CTAID.X ;  /* 0x00000000000f7919 */ /* 0x000e220000002500 */
[----:B------:R-:W-:Y:S01]  /*7130*/  ISETP.NE.U32.AND P1, PT, RZ, UR4, PT ;  /* 0x00000004ff007c0c */ /* 0x000fe2000bf25070 */
[----:B------:R-:W-:Y:S01]  /*7140*/  ULDC UR7, c[0x0][0x630] ;  /* 0x00018c0000077ab9 */ /* 0x000fe20000000800 */
[----:B------:R-:W-:Y:S01]  /*7150*/  IMAD.MOV.U32 R4, RZ, RZ, R16 ;  /* 0x000000ffff047224 */ /* 0x000fe200078e0010 */
[----:B------:R-:W1:Y:S01]  /*7160*/  S2R R14, SR_CTAID.Y ;  /* 0x00000000000e7919 */ /* 0x000e620000002600 */
[----:B------:R-:W-:Y:S01]  /*7170*/  ISETP.NE.AND.EX P1, PT, RZ, UR5, PT, P1 ;  /* 0x00000005ff007c0c */ /* 0x000fe2000bf25310 */
[----:B------:R-:W-:-:S12]  /*7180*/  IMAD.MOV.U32 R5, RZ, RZ, R17 ;  /* 0x000000ffff057224 */ /* 0x000fd800078e0011 */
[----:B------:R-:W-:Y:S05]  /*7190*/  @!P1 BRA `(.L_x_170) ;  /* 0x0000000000289947 */ /* 0x000fea0003800000 */
[----:B------:R-:W-:Y:S02]  /*71a0*/  ULDC UR6, c[0x0][0x634] ;  /* 0x00018d0000067ab9 */ /* 0x000fe40000000800 */
[----:B------:R-:W-:-:S05]  /*71b0*/  IADD3 R9, P1, R16, UR6, RZ ;  /* 0x0000000610097c10 */ /* 0x000fca000ff3e0ff */
[----:B------:R-:W-:-:S04]  /*71c0*/  IMAD.X R21, RZ, RZ, R17, P1 ;  /* 0x000000ffff157224 */ /* 0x000fc800008e0611 */
[----:B------:R-:W-:-:S04]  /*71d0*/  IMAD.WIDE.U32 R6, R21, UR4, RZ ;  /* 0x0000000415067c25 */ /* 0x000fc8000f8e00ff */
[----:B------:R-:W-:-:S04]  /*71e0*/  IMAD.WIDE.U32 R6, P1, R9, UR5, R6 ;  /* 0x0000000509067c25 */ /* 0x000fc8000f820006 */
[----:B------:R-:W-:-:S04]  /*71f0*/  IMAD.WIDE.U32 R8, R9, UR4, RZ ;  /* 0x0000000409087c25 */ /* 0x000fc8000f8e00ff */
[----:B------:R-:W-:Y:S01]  /*7200*/  IMAD.X R5, RZ, RZ, RZ, P1 ;  /* 0x000000ffff057224 */ /* 0x000fe200008e06ff */
[----:B------:R-:W-:Y:S01]  /*7210*/  IADD3 RZ, P1, R9, R6, RZ ;  /* 0x0000000609ff7210 */ /* 0x000fe20007f3e0ff */
[----:B------:R-:W-:-:S04]  /*7220*/  IMAD.MOV.U32 R4, RZ, RZ, R7 ;  /* 0x000000ffff047224 */ /* 0x000fc800078e0007 */
[----:B------:R-:W-:-:S08]  /*7230*/  IMAD.WIDE.U32.X R4, R21, UR5, R4, P1 ;  /* 0x0000000515047c25 */ /* 0x000fd000088e0404 */
.L_x_170:
[--C-:B------:R-:W-:Y:S01]  /*7240*/  SHF.R.U64 R8, R4, UR7, R5.reuse ;  /* 0x0000000704087c19 */ /* 0x100fe20008001205 */
[----:B------:R-:W-:Y:S01]  /*7250*/  ULDC.64 UR4, c[0x0][0x620] ;  /* 0x0001880000047ab9 */ /* 0x000fe20000000a00 */
[----:B------:R-:W-:Y:S01]  /*7260*/  SHF.R.U32.HI R4, RZ, UR7, R5 ;  /* 0x00000007ff047c19 */ /* 0x000fe20008011605 */
[----:B------:R-:W2:Y:S01]  /*7270*/  LDC R24, c[0x0][0x144] ;  /* 0x00005100ff187b82 */ /* 0x000ea20000000800 */
[----:B------:R-:W-:Y:S01]  /*7280*/  IADD3 R7, P1, RZ, -R8, RZ ;  /* 0x80000008ff077210 */ /* 0x000fe20007f3e0ff */
[----:B------:R-:W-:Y:S01]  /*7290*/  ULDC.64 UR8, c[0x0][0x640] ;  /* 0x0001900000087ab9 */ /* 0x000fe20000000a00 */
[----:B0-----:R-:W-:Y:S01]  /*72a0*/  I2FP.F32.U32 R9, R15 ;  /* 0x0000000f00097245 */ /* 0x001fe20000201000 */
[----:B------:R-:W-:Y:S01]  /*72b0*/  ULDC UR6, c[0x0][0x608] ;  /* 0x0001820000067ab9 */ /* 0x000fe20000000800 */
[----:B------:R-:W-:Y:S02]  /*72c0*/  IADD3.X R4, RZ, ~R4, RZ, P1, !PT ;  /* 0x80000004ff047210 */ /* 0x000fe40000ffe4ff */
[----:B------:R-:W-:Y:S01]  /*72d0*/  ISETP.NE.U32.AND P1, PT, RZ, UR8, PT ;  /* 0x00000008ff007c0c */ /* 0x000fe2000bf25070 */
[----:B------:R-:W0:Y:S02]  /*72e0*/  LDC R21, c[0x0][0x148] ;  /* 0x00005200ff157b82 */ /* 0x000e240000000800 */
[----:B------:R-:W-:Y:S01]  /*72f0*/  IMAD R6, R4, UR4, RZ ;  /* 0x0000000404067c24 */ /* 0x000fe2000f8e02ff */
[----:B------:R-:W-:Y:S01]  /*7300*/  ISETP.NE.AND.EX P1, PT, RZ, UR9, PT, P1 ;  /* 0x00000009ff007c0c */ /* 0x000fe2000bf25310 */
[----:B------:R-:W-:Y:S01]  /*7310*/  IMAD.WIDE.U32 R4, R7, UR4, R16 ;  /* 0x0000000407047c25 */ /* 0x000fe2000f8e0010 */
[----:B------:R-:W-:-:S03]  /*7320*/  ULDC UR4, c[0x0][0x150] ;  /* 0x0000540000047ab9 */ /* 0x000fc60000000800 */
[----:B------:R-:W-:Y:S02]  /*7330*/  IMAD R7, R7, UR5, R6 ;  /* 0x0000000507077c24 */ /* 0x000fe4000f8e0206 */
[----:B------:R-:W-:Y:S01]  /*7340*/  FMUL R6, R9, UR4 ;  /* 0x0000000409067c20 */ /* 0x000fe20008400000 */
[----:B------:R-:W-:Y:S01]  /*7350*/  ULDC UR4, c[0x0][0x618] ;  /* 0x0001860000047ab9 */ /* 0x000fe20000000800 */
[----:B------:R-:W-:Y:S01]  /*7360*/  ULDC UR5, c[0x0][0x154] ;  /* 0x0000550000057ab9 */ /* 0x000fe20000000800 */
[----:B------:R-:W-:-:S03]  /*7370*/  IMAD.IADD R5, R5, 0x1, R7 ;  /* 0x0000000105057824 */ /* 0x000fc600078e0207 */
[----:B------:R-:W3:Y:S02]  /*7380*/  F2I.U32.TRUNC.NTZ R6, R6 ;  /* 0x0000000600067305 */ /* 0x000ee4000020f000 */
[----:B------:R-:W-:Y:S02]  /*7390*/  SHF.R.U64 R9, R4, UR4, R5 ;  /* 0x0000000404097c19 */ /* 0x000fe40008001205 */
[----:B-1----:R-:W-:-:S05]  /*73a0*/  I2FP.F32.U32 R4, R14 ;  /* 0x0000000e00047245 */ /* 0x002fca0000201000 */
[----:B------:R-:W-:Y:S01]  /*73b0*/  FMUL R22, R4, UR5 ;  /* 0x0000000504167c20 */ /* 0x000fe20008400000 */
[----:B------:R-:W-:Y:S01]  /*73c0*/  SHF.R.U32.HI R4, RZ, UR4, R5 ;  /* 0x00000004ff047c19 */ /* 0x000fe20008011605 */
[----:B------:R-:W-:-:S03]  /*73d0*/  ULDC UR4, c[0x0][0x658] ;  /* 0x0001960000047ab9 */ /* 0x000fc60000000800 */
[--C-:B------:R-:W-:Y:S01]  /*73e0*/  SHF.R.U64 R20, R9, UR6, R4.reuse ;  /* 0x0000000609147c19 */ /* 0x100fe20008001204 */
[----:B------:R-:W1:Y:S01]  /*73f0*/  F2I.U32.TRUNC.NTZ R22, R22 ;  /* 0x0000001600167305 */ /* 0x000e62000020f000 */
[----:B------:R-:W-:Y:S01]  /*7400*/  SHF.R.U32.HI R5, RZ, UR6, R4 ;  /* 0x00000006ff057c19 */ /* 0x000fe20008011604 */
[----:B---3--:R-:W-:-:S03]  /*7410*/  IMAD.MOV R6, RZ, RZ, -R6 ;  /* 0x000000ffff067224 */ /* 0x008fc600078e0a06 */
[----:B------:R-:W-:Y:S01]  /*7420*/  SHF.R.U64 R18, R20, UR4, R5 ;  /* 0x0000000414127c19 */ /* 0x000fe20008001205 */
[----:B--2---:R-:W-:Y:S01]  /*7430*/  IMAD R15, R24, R6, R15 ;  /* 0x00000006180f7224 */ /* 0x004fe200078e020f */
[----:B------:R-:W-:-:S03]  /*7440*/  SHF.R.U32.HI R23, RZ, UR4, R5 ;  /* 0x00000004ff177c19 */ /* 0x000fc60008011605 */
[----:B------:R-:W-:Y:S02]  /*7450*/  IMAD.MOV.U32 R4, RZ, RZ, R18 ;  /* 0x000000ffff047224 */ /* 0x000fe400078e0012 */
[----:B------:R-:W-:Y:S01]  /*7460*/  IMAD.MOV.U32 R5, RZ, RZ, R23 ;  /* 0x000000ffff057224 */ /* 0x000fe200078e0017 */
[----:B-1----:R-:W-:Y:S06]  /*7470*/  @!P1 BRA `(.L_x_171) ;  /* 0x0000000000289947 */ /* 0x002fec0003800000 */
[----:B------:R-:W-:Y:S02]  /*7480*/  ULDC UR4, c[0x0][0x64c] ;  /* 0x0001930000047ab9 */ /* 0x000fe40000000800 */
[----:B------:R-:W-:-:S05]  /*7490*/  IADD3 R5, P1, R18, UR4, RZ ;  /* 0x0000000412057c10 */ /* 0x000fca000ff3e0ff */
[----:B------:R-:W-:-:S04]  /*74a0*/  IMAD.X R23, RZ, RZ, R23, P1 ;  /* 0x000000ffff177224 */ /* 0x000fc800008e0617 */
[----:B------:R-:W-:-:S04]  /*74b0*/  IMAD.WIDE.U32 R6, R23, UR8, RZ ;  /* 0x0000000817067c25 */ /* 0x000fc8000f8e00ff */
[----:B------:R-:W-:-:S04]  /*74c0*/  IMAD.WIDE.U32 R6, P1, R5, UR9, R6 ;  /* 0x0000000905067c25 */ /* 0x000fc8000f820006 */
[----:B------:R-:W-:Y:S01]  /*74d0*/  IMAD.WIDE.U32 R4, R5, UR8, RZ ;  /* 0x0000000805047c25 */ /* 0x000fe2000f8e00ff */
[----:B------:R-:W-:-:S04]  /*74e0*/  MOV R4, R7 ;  /* 0x0000000700047202 */ /* 0x000fc80000000f00 */
[----:B------:R-:W-:Y:S01]  /*74f0*/  IADD3 RZ, P3, R5, R6, RZ ;  /* 0x0000000605ff7210 */ /* 0x000fe20007f7e0ff */
[----:B------:R-:W-:-:S04]  /*7500*/  IMAD.X R5, RZ, RZ, RZ, P1 ;  /* 0x000000ffff057224 */ /* 0x000fc800008e06ff */
[----:B------:R-:W-:-:S08]  /*7510*/  IMAD.WIDE.U32.X R4, R23, UR9, R4, P3 ;  /* 0x0000000917047c25 */ /* 0x000fd000098e0404 */
.L_x_171:
[----:B------:R-:W-:Y:S01]  /*7520*/  ISETP.NE.AND P1, PT, R2, 0x1, PT ;  /* 0x000000010200780c */ /* 0x000fe20003f25270 */
[----:B------:R-:W-:Y:S01]  /*7530*/  ULDC UR4, c[0x0][0x648] ;  /* 0x0001920000047ab9 */ /* 0x000fe20000000800 */
[----:B------:R-:W-:Y:S01]  /*7540*/  LOP3.LUT R20, R20, UR17, RZ, 0xc0, !PT ;  /* 0x0000001114147c12 */ /* 0x000fe2000f8ec0ff */
[----:B------:R-:W-:Y:S01]  /*7550*/  IMAD.MOV R22, RZ, RZ, -R22 ;  /* 0x000000ffff167224 */ /* 0x000fe200078e0a16 */
[----:B------:R-:W-:Y:S01]  /*7560*/  SHF.R.U64 R5, R4, UR4, R5 ;  /* 0x0000000404057c19 */ /* 0x000fe20008001205 */
[----:B------:R-:W-:Y:S01]  /*7570*/  ULDC UR4, c[0x0][0x638] ;  /* 0x00018e0000047ab9 */ /* 0x000fe20000000800 */
[----:B------:R-:W-:Y:S01]  /*7580*/  LOP3.LUT R9, R9, UR16, RZ, 0xc0, !PT ;  /* 0x0000001009097c12 */ /* 0x000fe2000f8ec0ff */
[----:B------:R-:W-:Y:S01]  /*7590*/  ULDC UR5, c[0x0][0x610] ;  /* 0x0001840000057ab9 */ /* 0x000fe20000000800 */
[----:B------:R-:W-:Y:S02]  /*75a0*/  IMAD.MOV.U32 R4, RZ, RZ, 0x1 ;  /* 0x00000001ff047424 */ /* 0x000fe400078e00ff */
[----:B------:R-:W-:-:S02]  /*75b0*/  IMAD.MOV R7, RZ, RZ, -R5 ;  /* 0x000000ffff077224 */ /* 0x000fc400078e0a05 */
[----:B------:R-:W-:Y:S02]  /*75c0*/  IMAD R20, R5, UR18, R20 ;  /* 0x0000001205147c24 */ /* 0x000fe4000f8e0214 */
[----:B0-----:R-:W-:Y:S02]  /*75d0*/  @P1 IMAD R15, R21, R22, R14 ;  /* 0x00000016150f1224 */ /* 0x001fe400078e020e */
[----:B------:R-:W-:Y:S01]  /*75e0*/  IMAD R18, R7, UR4, R18 ;  /* 0x0000000407127c24 */ /* 0x000fe2000f8e0212 */
[----:B------:R-:W-:Y:S01]  /*75f0*/  ULDC UR4, c[0x0][0x600] ;  /* 0x0001800000047ab9 */ /* 0x000fe20000000800 */
[----:B------:R-:W-:Y:S02]  /*7600*/  IMAD R15, R20, UR5, R15 ;  /* 0x00000005140f7c24 */ /* 0x000fe4000f8e020f */
[----:B------:R-:W-:-:S05]  /*7610*/  IMAD R18, R18, UR4, R9 ;  /* 0x0000000412127c24 */ /* 0x000fca000f8e0209 */
[----:B------:R-:W-:Y:S02]  /*7620*/  SEL R9, R18, R15, !P1 ;  /* 0x0000000f12097207 */ /* 0x000fe40004800000 */
[----:B------:R-:W-:-:S07]  /*7630*/  SEL R7, R15, R18, !P1 ;  /* 0x000000120f077207 */ /* 0x000fce0004800000 */
.L_x_169:
[----:B------:R-:W-:Y:S05]  /*7640*/  BSYNC B1 ;  /* 0x0000000000017941 */ /* 0x000fea0003800000 */
.L_x_168:
[----:B------:R-:W-:-:S13]  /*7650*/  LOP3.LUT P1, RZ, R4, 0xff, RZ, 0xc0, !PT ;  /* 0x000000ff04ff7812 */ /* 0x000fda000782c0ff */
[----:B------:R-:W-:Y:S05]  /*7660*/  @P1 BRA `(.L_x_172) ;  /* 0xfffffff4004c1947 */ /* 0x000fea000383ffff */
[----:B------:R-:W-:Y:S05]  /*7670*/  BSYNC B0 ;  /* 0x0000000000007941 */ /* 0x000fea0003800000 */
.L_x_160:
[----:B------:R-:W-:-:S03]  /*7680*/  UMOV UR4, 0xffffffff ;  /* 0xffffffff00047882 */ /* 0x000fc60000000000 */
[----:B------:R-:W-:Y:S05]  /*7690*/  BRA.DIV UR4, `(.L_x_173) ;  /* 0x0000000204f47947 */ /* 0x000fea000b800000 */
[----:B------:R-:W-:-:S13]  /*76a0*/  ELECT P6, URZ, PT ;  /* 0x00000000003f782f */ /* 0x000fda00038c0000 */
.L_x_186:
[----:B------:R-:W-:Y:S04]  /*76b0*/  BSSY B0, `(.L_x_174) ;  /* 0x0000022000007945 */ /* 0x000fe80003800000 */
[----:B------:R-:W-:Y:S05]  /*76c0*/  @!P6 BRA `(.L_x_175) ;  /* 0x000000000080e947 */ /* 0x000fea0003800000 */
[----:B------:R-:W-:-:S04]  /*76d0*/  LOP3.LUT R19, R19, 0x2, RZ, 0xfc, !PT ;  /* 0x0000000213137812 */ /* 0x000fc800078efcff */
[----:B------:R-:W-:-:S13]  /*76e0*/  ISETP.NE.AND P0, PT, R19, 0x3, PT ;  /* 0x000000031300780c */ /* 0x000fda0003f05270 */
[----:B------:R-:W-:Y:S05]  /*76f0*/  @!P0 BRA `(.L_x_176) ;  /* 0x0000000000048947 */ /* 0x000fea0003800000 */
[----:B------:R-:W-:Y:S01]  /*7700*/  BPT.TRAP 0x1 ;  /* 0x000000040000795c */ /* 0x000fe20000300000 */
.L_x_176:
[----:B------:R-:W0:Y:S01]  /*7710*/  S2R R3, SR_CgaCtaId ;  /* 0x0000000000037919 */ /* 0x000e220000008800 */
[----:B------:R-:W-:-:S04]  /*7720*/  MOV R2, 0x400 ;  /* 0x0000040000027802 */ /* 0x000fc80000000f00 */
[----:B0-----:R-:W-:Y:S02]  /*7730*/  LEA R3, R3, R2, 0x18 ;  /* 0x0000000203037211 */ /* 0x001fe400078ec0ff */
[----:B------:R-:W-:-:S03]  /*7740*/  SHF.L.U32 R2, R0, 0x1f, RZ ;  /* 0x0000001f00027819 */ /* 0x000fc600000006ff */
[----:B------:R-:W-:-:S04]  /*7750*/  VIADD R3, R3, 0x18 ;  /* 0x0000001803037836 */ /* 0x000fc80000000000 */
[C---:B------:R-:W-:Y:S02]  /*7760*/  IMAD R7, R12.reuse, 0x8, R3 ;  /* 0x000000080c077824 */ /* 0x040fe400078e0203 */
[----:B------:R-:W-:Y:S02]  /*7770*/  VIADD R12, R12, 0x1 ;  /* 0x000000010c0c7836 */ /* 0x000fe40000000000 */
[----:B------:R-:W0:Y:S03]  /*7780*/  SYNCS.PHASECHK.TRANS64.TRYWAIT P0, [R7+URZ], R2 ;  /* 0x00000002070075a7 */ /* 0x000e26000800017f */
[----:B------:R-:W-:-:S04]  /*7790*/  ISETP.NE.AND P1, PT, R12, 0x3, PT ;  /* 0x000000030c00780c */ /* 0x000fc80003f25270 */
[----:B------:R-:W-:Y:S02]  /*77a0*/  SEL R5, RZ, 0x1, P1 ;  /* 0x00000001ff057807 */ /* 0x000fe40000800000 */
[----:B------:R-:W-:Y:S02]  /*77b0*/  SEL R12, R12, RZ, P1 ;  /* 0x000000ff0c0c7207 */ /* 0x000fe40000800000 */
[----:B------:R-:W-:Y:S02]  /*77c0*/  LOP3.LUT R5, R0, R5, RZ, 0x3c, !PT ;  /* 0x0000000500057212 */ /* 0x000fe400078e3cff */
[----:B------:R-:W-:Y:S02]  /*77d0*/  LEA R9, R12, R3, 0x3 ;  /* 0x000000030c097211 */ /* 0x000fe400078e18ff */
[----:B------:R-:W-:Y:S01]  /*77e0*/  SHF.L.U32 R4, R5, 0x1f, RZ ;  /* 0x0000001f05047819 */ /* 0x000fe200000006ff */
[----:B0-----:R-:W-:Y:S06]  /*77f0*/  @!P0 BRA `(.L_x_177) ;  /* 0x0000000000bc8947 */ /* 0x001fec0003800000 */
.L_x_187:
[----:B------:R-:W1:Y:S01]  /*7800*/  SYNCS.PHASECHK.TRANS64.TRYWAIT P0, [R9+URZ], R4 ;  /* 0x00000004090075a7 */ /* 0x000e62000800017f */
[----:B------:R-:W-:-:S05]  /*7810*/  VIADD R0, R12, 0x1 ;  /* 0x000000010c007836 */ /* 0x000fca0000000000 */
[----:B------:R-:W-:-:S04]  /*7820*/  ISETP.NE.AND P1, PT, R0, 0x3, PT ;  /* 0x000000030000780c */ /* 0x000fc80003f25270 */
[----:B0-----:R-:W-:Y:S02]  /*7830*/  SEL R2, RZ, 0x1, P1 ;  /* 0x00000001ff027807 */ /* 0x001fe40000800000 */
[----:B------:R-:W-:Y:S02]  /*7840*/  SEL R0, R0, RZ, P1 ;  /* 0x000000ff00007207 */ /* 0x000fe40000800000 */
[----:B------:R-:W-:Y:S01]  /*7850*/  LOP3.LUT R2, R5, R2, RZ, 0x3c, !PT ;  /* 0x0000000205027212 */ /* 0x000fe200078e3cff */
[----:B-1----:R-:W-:Y:S06]  /*7860*/  @!P0 BRA `(.L_x_178) ;  /* 0x0000000000b48947 */ /* 0x002fec0003800000 */
.L_x_188:
[----:B------:R-:W-:Y:S01]  /*7870*/  IMAD R3, R0, 0x8, R3 ;  /* 0x0000000800037824 */ /* 0x000fe200078e0203 */
[----:B------:R-:W-:-:S07]  /*7880*/  SHF.L.U32 R0, R2, 0x1f, RZ ;  /* 0x0000001f02007819 */ /* 0x000fce00000006ff */
.L_x_179:
[----:B-1----:R1:W2:Y:S02]  /*7890*/  SYNCS.PHASECHK.TRANS64.TRYWAIT P0, [R3+URZ], R0 ;  /* 0x00000000030075a7 */ /* 0x0022a4000800017f */
[----:B--2---:R-:W-:Y:S05]  /*78a0*/  @!P0 NANOSLEEP.SYNCS 0x989680 ;  /* 0x009896800000895d */ /* 0x004fea0003900000 */
[----:B------:R-:W2:Y:S02]  /*78b0*/  @!P0 SYNCS.PHASECHK.TRANS64 P0, [R3+URZ], R0 ;  /* 0x00000000030085a7 */ /* 0x000ea4000800007f */
[----:B--2---:R-:W-:Y:S05]  /*78c0*/  @!P0 BRA `(.L_x_179) ;  /* 0xfffffffc00f08947 */ /* 0x004fea000383ffff */
.L_x_175:
[----:B------:R-:W-:Y:S05]  /*78d0*/  BSYNC B0 ;  /* 0x0000000000007941 */ /* 0x000fea0003800000 */
.L_x_174:
[----:B------:R-:W-:Y:S05]  /*78e0*/  EXIT ;  /* 0x000000000000794d */ /* 0x000fea0003800000 */
.L_x_17:
[----:B---3--:R3:W4:Y:S02]  /*78f0*/  SYNCS.PHASECHK.TRANS64.TRYWAIT P1, [R3+URZ], R0 ;  /* 0x00000000030075a7 */ /* 0x008724000802017f */
[----:B----4-:R-:W-:Y:S05]  /*7900*/  @!P1 NANOSLEEP.SYNCS 0x989680 ;  /* 0x009896800000995d */ /* 0x010fea0003900000 */
[----:B------:R-:W4:Y:S02]  /*7910*/  @!P1 SYNCS.PHASECHK.TRANS64 P1, [R3+URZ], R0 ;  /* 0x00000000030095a7 */ /* 0x000f24000802007f */
[----:B----4-:R-:W-:Y:S05]  /*7920*/  @!P1 BRA `(.L_x_17) ;  /* 0xfffffffc00f09947 */ /* 0x010fea000383ffff */
[----:B------:R-:W-:Y:S05]  /*7930*/  BRA `(.L_x_16) ;  /* 0xffffff9800307947 */ /* 0x000fea000383ffff */
.L_x_22:
[----:B-1----:R-:W-:-:S04]  /*7940*/  IMAD.U32 R4, RZ, RZ, UR8 ;  /* 0x00000008ff047e24 */ /* 0x002fc8000f8e00ff */
[----:B------:R1:W2:Y:S03]  /*7950*/  SYNCS.PHASECHK.TRANS64.TRYWAIT P1, [R4+URZ], R3 ;  /* 0x00000003040075a7 */ /* 0x0002a6000802017f */
[----:B--2---:R-:W-:Y:S05]  /*7960*/  @!P1 NANOSLEEP.SYNCS 0x989680 ;  /* 0x009896800000995d */ /* 0x004fea0003900000 */
[----:B------:R-:W2:Y:S02]  /*7970*/  @!P1 SYNCS.PHASECHK.TRANS64 P1, [R4+URZ], R3 ;  /* 0x00000003040095a7 */ /* 0x000ea4000802007f */
[----:B--2---:R-:W-:Y:S05]  /*7980*/  @!P1 BRA `(.L_x_22) ;  /* 0xfffffffc00ec9947 */ /* 0x004fea000383ffff */
[----:B------:R-:W-:Y:S05]  /*7990*/  BRA `(.L_x_21) ;  /* 0xffffff9c00707947 */ /* 0x000fea000383ffff */
.L_x_161:
[----:B------:R-:W-:Y:S01]  /*79a0*/  BSSY B1, `(.L_x_180) ;  /* 0x0000006000017945 */ /* 0x000fe20003800000 */
[----:B------:R-:W-:-:S07]  /*79b0*/  IMAD.MOV.U32 R15, RZ, RZ, -0x1 ;  /* 0xffffffffff0f7424 */ /* 0x000fce00078e00ff */
[----:B------:R-:W-:Y:S05]  /*79c0*/  WARPSYNC.COLLECTIVE R15, `(.L_x_181) ;  /* 0x000000000f0c7348 */ /* 0x000fea0003c00000 */
[----:B------:R-:W-:Y:S02]  /*79d0*/  ELECT P6, UR62, PT ;  /* 0x00000000003e782f */ /* 0x000fe400038c0000 */
[----:B------:R-:W-:Y:S01]  /*79e0*/  MOV R14, UR62 ;  /* 0x0000003e000e7c02 */ /* 0x000fe20008000f00 */
[----:B------:R-:W-:Y:S10]  /*79f0*/  ENDCOLLECTIVE ;  /* 0x000000000000791b */ /* 0x000ff40003800000 */
.L_x_181:
[----:B------:R-:W-:Y:S05]  /*7a00*/  BSYNC B1 ;  /* 0x0000000000017941 */ /* 0x000fea0003800000 */
.L_x_180:
[----:B------:R-:W-:Y:S05]  /*7a10*/  BRA `(.L_x_182) ;  /* 0xfffffff0006c7947 */ /* 0x000fea000383ffff */
.L_x_164:
[----:B0-----:R0:W1:Y:S02]  /*7a20*/  SYNCS.PHASECHK.TRANS64.TRYWAIT P1, [R14+URZ+0x18], R7 ;  /* 0x000018070e0075a7 */ /* 0x001064000802017f */
[----:B-1----:R-:W-:Y:S05]  /*7a30*/  @!P1 NANOSLEEP.SYNCS 0x989680 ;  /* 0x009896800000995d */ /* 0x002fea0003900000 */
[----:B------:R-:W1:Y:S02]  /*7a40*/  @!P1 SYNCS.PHASECHK.TRANS64 P1, [R14+URZ+0x18], R7 ;  /* 0x000018070e0095a7 */ /* 0x000e64000802007f */
[----:B-1----:R-:W-:Y:S05]  /*7a50*/  @!P1 BRA `(.L_x_164) ;  /* 0xfffffffc00f09947 */ /* 0x002fea000383ffff */
[----:B------:R-:W-:Y:S05]  /*7a60*/  BRA `(.L_x_183) ;  /* 0xfffffff000a07947 */ /* 0x000fea000383ffff */
.L_x_173:
[----:B------:R-:W-:Y:S01]  /*7a70*/  BSSY B0, `(.L_x_184) ;  /* 0x0000006000007945 */ /* 0x000fe20003800000 */
[----:B------:R-:W-:-:S07]  /*7a80*/  IMAD.MOV.U32 R15, RZ, RZ, -0x1 ;  /* 0xffffffffff0f7424 */ /* 0x000fce00078e00ff */
[----:B------:R-:W-:Y:S05]  /*7a90*/  WARPSYNC.COLLECTIVE R15, `(.L_x_185) ;  /* 0x000000000f0c7348 */ /* 0x000fea0003c00000 */
[----:B------:R-:W-:Y:S02]  /*7aa0*/  ELECT P6, UR62, PT ;  /* 0x00000000003e782f */ /* 0x000fe400038c0000 */
[----:B------:R-:W-:Y:S01]  /*7ab0*/  MOV R14, UR62 ;  /* 0x0000003e000e7c02 */ /* 0x000fe20008000f00 */
[----:B------:R-:W-:Y:S10]  /*7ac0*/  ENDCOLLECTIVE ;  /* 0x000000000000791b */ /* 0x000ff40003800000 */
.L_x_185:
[----:B------:R-:W-:Y:S05]  /*7ad0*/  BSYNC B0 ;  /* 0x0000000000007941 */ /* 0x000fea0003800000 */
.L_x_184:
[----:B------:R-:W-:Y:S05]  /*7ae0*/  BRA `(.L_x_186) ;  /* 0xfffffff800f07947 */ /* 0x000fea000383ffff */
.L_x_177:
[----:B0-----:R0:W1:Y:S02]  /*7af0*/  SYNCS.PHASECHK.TRANS64.TRYWAIT P0, [R7+URZ], R2 ;  /* 0x00000002070075a7 */ /* 0x001064000800017f */
[----:B-1----:R-:W-:Y:S05]  /*7b00*/  @!P0 NANOSLEEP.SYNCS 0x989680 ;  /* 0x009896800000895d */ /* 0x002fea0003900000 */
[----:B------:R-:W1:Y:S02]  /*7b10*/  @!P0 SYNCS.PHASECHK.TRANS64 P0, [R7+URZ], R2 ;  /* 0x00000002070085a7 */ /* 0x000e64000800007f */
[----:B-1----:R-:W-:Y:S05]  /*7b20*/  @!P0 BRA `(.L_x_177) ;  /* 0xfffffffc00f08947 */ /* 0x002fea000383ffff */
[----:B------:R-:W-:Y:S05]  /*7b30*/  BRA `(.L_x_187) ;  /* 0xfffffffc00307947 */ /* 0x000fea000383ffff */
.L_x_178:
[----:B0-----:R0:W1:Y:S02]  /*7b40*/  SYNCS.PHASECHK.TRANS64.TRYWAIT P0, [R9+URZ], R4 ;  /* 0x00000004090075a7 */ /* 0x001064000800017f */
[----:B-1----:R-:W-:Y:S05]  /*7b50*/  @!P0 NANOSLEEP.SYNCS 0x989680 ;  /* 0x009896800000895d */ /* 0x002fea0003900000 */
[----:B------:R-:W1:Y:S02]  /*7b60*/  @!P0 SYNCS.PHASECHK.TRANS64 P0, [R9+URZ], R4 ;  /* 0x00000004090085a7 */ /* 0x000e64000800007f */
[----:B-1----:R-:W-:Y:S05]  /*7b70*/  @!P0 BRA `(.L_x_178) ;  /* 0xfffffffc00f08947 */ /* 0x002fea000383ffff */
[----:B------:R-:W-:Y:S05]  /*7b80*/  BRA `(.L_x_188) ;  /* 0xfffffffc00387947 */ /* 0x000fea000383ffff */
.L_x_189:
[----:B------:R-:W-:-:S00]  /*7b90*/  BRA `(.L_x_189) ;  /* 0xfffffffc00fc7947 */ /* 0x000fc0000383ffff */
[----:B------:R-:W-:-:S00]  /*7ba0*/  NOP ;  /* 0x0000000000007918 */ /* 0x000fc00000000000 */
        /* <DEDUP_REMOVED lines=13> */
.L_x_190:


//--------------------- .nv.global.init           --------------------------
	.section	.nv.global.init,"aw",@progbits
.nv.global.init:
	.type		$str$22,@object
	.size		$str$22,($str$23 - $str$22)
$str$22:
        /*0000*/ 	.byte	0x6b, 0x5f, 0x74, 0x69, 0x6c, 0x65, 0x5f, 0x63, 0x6f, 0x75, 0x6e, 0x74, 0x20, 0x3e, 0x3d, 0x20
        /*0010*/ 	.byte	0x31, 0x00
	.type		$str$23,@object
	.size		$str$23,(__unnamed_1 - $str$23)
$str$23:
        /*0012*/ 	.byte	0x2f, 0x74, 0x6d, 0x70, 0x2f, 0x63, 0x75, 0x74, 0x6c, 0x61, 0x73, 0x73, 0x5f, 0x73, 0x77, 0x65
        /*0022*/ 	.byte	0x65, 0x70, 0x5f, 0x73, 0x72, 0x63, 0x2f, 0x69, 0x6e, 0x63, 0x6c, 0x75, 0x64, 0x65, 0x2f, 0x63
        /*0032*/ 	.byte	0x75, 0x74, 0x6c, 0x61, 0x73, 0x73, 0x2f, 0x67, 0x65, 0x6d, 0x6d, 0x2f, 0x63, 0x6f, 0x6c, 0x6c
        /*0042*/ 	.byte	0x65, 0x63, 0x74, 0x69, 0x76, 0x65, 0x2f, 0x73, 0x6d, 0x39, 0x30, 0x5f, 0x6d, 0x6d, 0x61, 0x5f
        /*0052*/ 	.byte	0x74, 0x6d, 0x61, 0x5f, 0x67, 0x6d, 0x6d, 0x61, 0x5f, 0x73, 0x73, 0x5f, 0x77, 0x61, 0x72, 0x70
        /*0062*/ 	.byte	0x73, 0x70, 0x65, 0x63, 0x69, 0x61, 0x6c, 0x69, 0x7a, 0x65, 0x64, 0x2e, 0x68, 0x70, 0x70, 0x00
	.type		__unnamed_1,@object
	.size		__unnamed_1,(.L_0 - __unnamed_1)
__unnamed_1:
        /*0072*/ 	.byte	0x76, 0x6f, 0x69, 0x64, 0x20, 0x63, 0x75, 0x74, 0x6c, 0x61, 0x73, 0x73, 0x3a, 0x3a, 0x67, 0x65
        /* <DEDUP_REMOVED lines=175> */
        /*0b72*/ 	.byte	0x00
.L_0:


//--------------------- .nv.shared._ZN7cutlass13device_kernelINS_4gemm6kernel13GemmUniversalIN4cute5tupleIJiiiiEEENS1_10collective13CollectiveMmaINS1_34MainloopSm90TmaGmmaWarpSpecializedILi3ENS5_IJNS4_1CILi1EEESB_SB_EEENS1_35KernelTmaWarpSpecializedCooperativeEEENS5_IJNSA_ILi256EEENSA_ILi64EEENSA_ILi32EEEEEEfNS5_IJlSB_lEEEfSJ_NS4_8TiledMMAINS4_8MMA_AtomIJNS4_4SM904GMMA29MMA_64x64x8_F32TF32TF32_SS_TNILNSN_7ScaleInE1ELSP_1EEEEEENS4_6LayoutINS5_IJNSA_ILi2EEESB_SB_EEENS5_IJSB_NSA_ILi0EEESV_EEEEENS5_IJNS4_10UnderscoreESY_SY_EEEEENS4_13SM90_TMA_LOADENS4_14ComposedLayoutINS4_7SwizzleILi3ELi4ELi3EEENS4_18smem_ptr_flag_bitsILi32EEENSS_INS5_IJNSA_ILi8EEESH_EEENS5_IJSH_SB_EEEEEEEvNS4_8identityES11_S1B_vS1C_EENS_8epilogue10collective6detail29Sm90TmaWarpSpecializedAdapterINS1F_15DefaultEpilogueIfSJ_SJ_NS1E_6thread17LinearCombinationIfLi1EffLNS1J_9ScaleType4KindE0ELNS_15FloatRoundStyleE2EfEENS1_15EpilogueDefaultEEEEEvvEEEEvNT_6ParamsE --------------------------
	.section	.nv.shared._ZN7cutlass13device_kernelINS_4gemm6kernel13GemmUniversalIN4cute5tupleIJiiiiEEENS1_10collective13CollectiveMmaINS1_34MainloopSm90TmaGmmaWarpSpecializedILi3ENS5_IJNS4_1CILi1EEESB_SB_EEENS1_35KernelTmaWarpSpecializedCooperativeEEENS5_IJNSA_ILi256EEENSA_ILi64EEENSA_ILi32EEEEEEfNS5_IJlSB_lEEEfSJ_NS4_8TiledMMAINS4_8MMA_AtomIJNS4_4SM904GMMA29MMA_64x64x8_F32TF32TF32_SS_TNILNSN_7ScaleInE1ELSP_1EEEEEENS4_6LayoutINS5_IJNSA_ILi2EEESB_SB_EEENS5_IJSB_NSA_ILi0EEESV_EEEEENS5_IJNS4_10UnderscoreESY_SY_EEEEENS4_13SM90_TMA_LOADENS4_14ComposedLayoutINS4_7SwizzleILi3ELi4ELi3EEENS4_18smem_ptr_flag_bitsILi32EEENSS_INS5_IJNSA_ILi8EEESH_EEENS5_IJSH_SB_EEEEEEEvNS4_8identityES11_S1B_vS1C_EENS_8epilogue10collective6detail29Sm90TmaWarpSpecializedAdapterINS1F_15DefaultEpilogueIfSJ_SJ_NS1E_6thread17LinearCombinationIfLi1EffLNS1J_9ScaleType4KindE0ELNS_15FloatRoundStyleE2EfEENS1_15EpilogueDefaultEEEEEvvEEEEvNT_6ParamsE,"aw",@nobits
	.sectionflags	@""
	.align	16
	.zero		1024


//--------------------- .nv.shared.reserved.0     --------------------------
	.section	.nv.shared.reserved.0,"aw",@nobits
	.weak		__nv_reservedSMEM_offset_0_alias
	.size		__nv_reservedSMEM_offset_0_alias, 0, 0
	.other		__nv_reservedSMEM_offset_0_alias,@"STO_CUDA_RESERVED_SHARED STV_DEFAULT"
__nv_reservedSMEM_offset_0_alias:
	.zero		0


//--------------------- .nv.global                --------------------------
	.section	.nv.global,"aw",@nobits
.nv.global:
	.type		_ZN40_INTERNAL_eb4c701b_4_k_cu_73ca0881_280084cute1_E,@object
	.size		_ZN40_INTERNAL_eb4c701b_4_k_cu_73ca0881_280084cute1_E,(_ZN40_INTERNAL_eb4c701b_4_k_cu_73ca0881_280084cuda3std3__45__cpo6cbeginE - _ZN40_INTERNAL_eb4c701b_4_k_cu_73ca0881_280084cute1_E)
_ZN40_INTERNAL_eb4c701b_4_k_cu_73ca0881_280084cute1_E:
	.zero		1
	.type		_ZN40_INTERNAL_eb4c701b_4_k_cu_73ca0881_280084cuda3std3__45__cpo6cbeginE,@object
	.size		_ZN40_INTERNAL_eb4c701b_4_k_cu_73ca0881_280084cuda3std3__45__cpo6cbeginE,(_ZN40_INTERNAL_eb4c701b_4_k_cu_73ca0881_280084cuda3std3__48in_placeE - _ZN40_INTERNAL_eb4c701b_4_k_cu_73ca0881_280084cuda3std3__45__cpo6cbeginE)
_ZN40_INTERNAL_eb4c701b_4_k_cu_73ca0881_280084cuda3std3__45__cpo6cbeginE:
	.zero		1
	.type		_ZN40_INTERNAL_eb4c701b_4_k_cu_73ca0881_280084cuda3std3__48in_placeE,@object
	.size		_ZN40_INTERNAL_eb4c701b_4_k_cu_73ca0881_280084cuda3std3__48in_placeE,(_ZN40_INTERNAL_eb4c701b_4_k_cu_73ca0881_280084cuda3std6ranges3__45__cpo9iter_moveE - _ZN40_INTERNAL_eb4c701b_4_k_cu_73ca0881_280084cuda3std3__48in_placeE)
_ZN40_INTERNAL_eb4c701b_4_k_cu_73ca0881_280084cuda3std3__48in_placeE:
	.zero		1
	.type		_ZN40_INTERNAL_eb4c701b_4_k_cu_73ca0881_280084cuda3std6ranges3__45__cpo9iter_moveE,@object
	.size		_ZN40_INTERNAL_eb4c701b_4_k_cu_73ca0881_280084cuda3std6ranges3__45__cpo9iter_moveE,(_ZN40_INTERNAL_eb4c701b_4_k_cu_73ca0881_280084cuda3std3__45__cpo5beginE - _ZN40_INTERNAL_eb4c701b_4_k_cu_73ca0881_280084cuda3std6ranges3__45__cpo9iter_moveE)
_ZN40_INTERNAL_eb4c701b_4_k_cu_73ca0881_280084cuda3std6ranges3__45__cpo9iter_moveE:
	.zero		1
	.type		_ZN40_INTERNAL_eb4c701b_4_k_cu_73ca0881_280084cuda3std3__45__cpo5beginE,@object
	.size		_ZN40_INTERNAL_eb4c701b_4_k_cu_73ca0881_280084cuda3std3__45__cpo5beginE,(_ZN40_INTERNAL_eb4c701b_4_k_cu_73ca0881_280084cuda3std3__442_GLOBAL__N__eb4c701b_4_k_cu_73ca0881_280086ignoreE - _ZN40_INTERNAL_eb4c701b_4_k_cu_73ca0881_280084cuda3std3__45__cpo5beginE)
_ZN40_INTERNAL_eb4c701b_4_k_cu_73ca0881_280084cuda3std3__45__cpo5beginE:
	.zero		1
	.type		_ZN40_INTERNAL_eb4c701b_4_k_cu_73ca0881_280084cuda3std3__442_GLOBAL__N__eb4c701b_4_k_cu_73ca0881_280086ignoreE,@object
	.size		_ZN40_INTERNAL_eb4c701b_4_k_cu_73ca0881_280084cuda3std3__442_GLOBAL__N__eb4c701b_4_k_cu_73ca0881_280086ignoreE,(_ZN40_INTERNAL_eb4c701b_4_k_cu_73ca0881_280084cute7productE - _ZN40_INTERNAL_eb4c701b_4_k_cu_73ca0881_280084cuda3std3__442_GLOBAL__N__eb4c701b_4_k_cu_73ca0881_280086ignoreE)
_ZN40_INTERNAL_eb4c701b_4_k_cu_73ca0881_280084cuda3std3__442_GLOBAL__N__eb4c701b_4_k_cu_73ca0881_280086ignoreE:
	.zero		1
	.type		_ZN40_INTERNAL_eb4c701b_4_k_cu_73ca0881_280084cute7productE,@object
	.size		_ZN40_INTERNAL_eb4c701b_4_k_cu_73ca0881_280084cute7productE,(_ZN40_INTERNAL_eb4c701b_4_k_cu_73ca0881_280084cuda3std3__45__cpo3endE - _ZN40_INTERNAL_eb4c701b_4_k_cu_73ca0881_280084cute7productE)
_ZN40_INTERNAL_eb4c701b_4_k_cu_73ca0881_280084cute7productE:
	.zero		1
	.type		_ZN40_INTERNAL_eb4c701b_4_k_cu_73ca0881_280084cuda3std3__45__cpo3endE,@object
	.size		_ZN40_INTERNAL_eb4c701b_4_k_cu_73ca0881_280084cuda3std3__45__cpo3endE,(_ZN40_INTERNAL_eb4c701b_4_k_cu_73ca0881_280084cuda3std3__419piecewise_constructE - _ZN40_INTERNAL_eb4c701b_4_k_cu_73ca0881_280084cuda3std3__45__cpo3endE)
_ZN40_INTERNAL_eb4c701b_4_k_cu_73ca0881_280084cuda3std3__45__cpo3endE:
	.zero		1
	.type		_ZN40_INTERNAL_eb4c701b_4_k_cu_73ca0881_280084cuda3std3__419piecewise_constructE,@object
	.size		_ZN40_INTERNAL_eb4c701b_4_k_cu_73ca0881_280084cuda3std3__419piecewise_constructE,(_ZN40_INTERNAL_eb4c701b_4_k_cu_73ca0881_280084cuda3std3__45__cpo4cendE - _ZN40_INTERNAL_eb4c701b_4_k_cu_73ca0881_280084cuda3std3__419piecewise_constructE)
_ZN40_INTERNAL_eb4c701b_4_k_cu_73ca0881_280084cuda3std3__419piecewise_constructE:
	.zero		1
	.type		_ZN40_INTERNAL_eb4c701b_4_k_cu_73ca0881_280084cuda3std3__45__cpo4cendE,@object
	.size		_ZN40_INTERNAL_eb4c701b_4_k_cu_73ca0881_280084cuda3std3__45__cpo4cendE,(_ZN40_INTERNAL_eb4c701b_4_k_cu_73ca0881_280084cuda3std6ranges3__45__cpo4swapE - _ZN40_INTERNAL_eb4c701b_4_k_cu_73ca0881_280084cuda3std3__45__cpo4cendE)
_ZN40_INTERNAL_eb4c701b_4_k_cu_73ca0881_280084cuda3std3__45__cpo4cendE:
	.zero		1
	.type		_ZN40_INTERNAL_eb4c701b_4_k_cu_73ca0881_280084cuda3std6ranges3__45__cpo4swapE,@object
	.size		_ZN40_INTERNAL_eb4c701b_4_k_cu_73ca0881_280084cuda3std6ranges3__45__cpo4swapE,(.L_8 - _ZN40_INTERNAL_eb4c701b_4_k_cu_73ca0881_280084cuda3std6ranges3__45__cpo4swapE)
_ZN40_INTERNAL_eb4c701b_4_k_cu_73ca0881_280084cuda3std6ranges3__45__cpo4swapE:
	.zero		1
.L_8:


//--------------------- .nv.constant0._ZN7cutlass13device_kernelINS_4gemm6kernel13GemmUniversalIN4cute5tupleIJiiiiEEENS1_10collective13CollectiveMmaINS1_34MainloopSm90TmaGmmaWarpSpecializedILi3ENS5_IJNS4_1CILi1EEESB_SB_EEENS1_35KernelTmaWarpSpecializedCooperativeEEENS5_IJNSA_ILi256EEENSA_ILi64EEENSA_ILi32EEEEEEfNS5_IJlSB_lEEEfSJ_NS4_8TiledMMAINS4_8MMA_AtomIJNS4_4SM904GMMA29MMA_64x64x8_F32TF32TF32_SS_TNILNSN_7ScaleInE1ELSP_1EEEEEENS4_6LayoutINS5_IJNSA_ILi2EEESB_SB_EEENS5_IJSB_NSA_ILi0EEESV_EEEEENS5_IJNS4_10UnderscoreESY_SY_EEEEENS4_13SM90_TMA_LOADENS4_14ComposedLayoutINS4_7SwizzleILi3ELi4ELi3EEENS4_18smem_ptr_flag_bitsILi32EEENSS_INS5_IJNSA_ILi8EEESH_EEENS5_IJSH_SB_EEEEEEEvNS4_8identityES11_S1B_vS1C_EENS_8epilogue10collective6detail29Sm90TmaWarpSpecializedAdapterINS1F_15DefaultEpilogueIfSJ_SJ_NS1E_6thread17LinearCombinationIfLi1EffLNS1J_9ScaleType4KindE0ELNS_15FloatRoundStyleE2EfEENS1_15EpilogueDefaultEEEEEvvEEEEvNT_6ParamsE --------------------------
	.section	.nv.constant0._ZN7cutlass13device_kernelINS_4gemm6kernel13GemmUniversalIN4cute5tupleIJiiiiEEENS1_10collective13CollectiveMmaINS1_34MainloopSm90TmaGmmaWarpSpecializedILi3ENS5_IJNS4_1CILi1EEESB_SB_EEENS1_35KernelTmaWarpSpecializedCooperativeEEENS5_IJNSA_ILi256EEENSA_ILi64EEENSA_ILi32EEEEEEfNS5_IJlSB_lEEEfSJ_NS4_8TiledMMAINS4_8MMA_AtomIJNS4_4SM904GMMA29MMA_64x64x8_F32TF32TF32_SS_TNILNSN_7ScaleInE1ELSP_1EEEEEENS4_6LayoutINS5_IJNSA_ILi2EEESB_SB_EEENS5_IJSB_NSA_ILi0EEESV_EEEEENS5_IJNS4_10UnderscoreESY_SY_EEEEENS4_13SM90_TMA_LOADENS4_14ComposedLayoutINS4_7SwizzleILi3ELi4ELi3EEENS4_18smem_ptr_flag_bitsILi32EEENSS_INS5_IJNSA_ILi8EEESH_EEENS5_IJSH_SB_EEEEEEEvNS4_8identityES11_S1B_vS1C_EENS_8epilogue10collective6detail29Sm90TmaWarpSpecializedAdapterINS1F_15DefaultEpilogueIfSJ_SJ_NS1E_6thread17LinearCombinationIfLi1EffLNS1J_9ScaleType4KindE0ELNS_15FloatRoundStyleE2EfEENS1_15EpilogueDefaultEEEEEvvEEEEvNT_6ParamsE,"a",@progbits
	.sectionflags	@""
	.align	4
.nv.constant0._ZN7cutlass13device_kernelINS_4gemm6kernel13GemmUniversalIN4cute5tupleIJiiiiEEENS1_10collective13CollectiveMmaINS1_34MainloopSm90TmaGmmaWarpSpecializedILi3ENS5_IJNS4_1CILi1EEESB_SB_EEENS1_35KernelTmaWarpSpecializedCooperativeEEENS5_IJNSA_ILi256EEENSA_ILi64EEENSA_ILi32EEEEEEfNS5_IJlSB_lEEEfSJ_NS4_8TiledMMAINS4_8MMA_AtomIJNS4_4SM904GMMA29MMA_64x64x8_F32TF32TF32_SS_TNILNSN_7ScaleInE1ELSP_1EEEEEENS4_6LayoutINS5_IJNSA_ILi2EEESB_SB_EEENS5_IJSB_NSA_ILi0EEESV_EEEEENS5_IJNS4_10UnderscoreESY_SY_EEEEENS4_13SM90_TMA_LOADENS4_14ComposedLayoutINS4_7SwizzleILi3ELi4ELi3EEENS4_18smem_ptr_flag_bitsILi32EEENSS_INS5_IJNSA_ILi8EEESH_EEENS5_IJSH_SB_EEEEEEEvNS4_8identityES11_S1B_vS1C_EENS_8epilogue10collective6detail29Sm90TmaWarpSpecializedAdapterINS1F_15DefaultEpilogueIfSJ_SJ_NS1E_6thread17LinearCombinationIfLi1EffLNS1J_9ScaleType4KindE0ELNS_15FloatRoundStyleE2EfEENS1_15EpilogueDefaultEEEEEvvEEEEvNT_6ParamsE:
	.zero		1664


//--------------------- SYMBOLS --------------------------

	.type		.nv.reservedSmem.offset0,@object
	.size		.nv.reservedSmem.offset0,0x4
	.type		__assertfail,@function
